//
// Generated by NVIDIA NVVM Compiler
//
// Compiler Build ID: CL-36424714
// Cuda compilation tools, release 13.0, V13.0.88
// Based on NVVM 20.0.0
//

.version 9.0
.target sm_100
.address_size 64

	// .globl	_Z4convPaS_S_
// _ZZ4convPaS_S_E8s_output has been demoted
// _ZZ4convPaS_S_E10input_smem has been demoted
// _ZZ8winogradPaPsS_E10input_smem has been demoted
// _ZZ8winogradPaPsS_E4BtdB has been demoted
// _ZZ8winogradPaPsS_E1I has been demoted

.visible .entry _Z4convPaS_S_(
	.param .u64 .ptr .align 1 _Z4convPaS_S__param_0,
	.param .u64 .ptr .align 1 _Z4convPaS_S__param_1,
	.param .u64 .ptr .align 1 _Z4convPaS_S__param_2
)
{
	.reg .pred 	%p<8>;
	.reg .b16 	%rs<37>;
	.reg .b32 	%r<148>;
	.reg .b64 	%rd<19>;
	// demoted variable
	.shared .align 4 .b8 _ZZ4convPaS_S_E8s_output[1024];
	// demoted variable
	.shared .align 1 .b8 _ZZ4convPaS_S_E10input_smem[1024];
	ld.param.u64 	%rd3, [_Z4convPaS_S__param_0];
	ld.param.u64 	%rd4, [_Z4convPaS_S__param_1];
	ld.param.u64 	%rd2, [_Z4convPaS_S__param_2];
	cvta.to.global.u64 	%rd1, %rd4;
	cvta.to.global.u64 	%rd5, %rd3;
	mov.u32 	%r1, %tid.x;
	mov.u32 	%r2, %ctaid.x;
	mov.u32 	%r3, %ctaid.y;
	and.b32  	%r28, %r1, 63;
	shr.u32 	%r29, %r1, 6;
	shl.b32 	%r30, %r2, 7;
	mad.lo.s32 	%r31, %r3, 1280, %r1;
	add.s32 	%r32, %r31, %r30;
	cvt.s64.s32 	%rd6, %r32;
	add.s64 	%rd7, %rd5, %rd6;
	ld.global.u8 	%rs1, [%rd7];
	and.b32  	%r33, %r1, 960;
	mov.u32 	%r34, _ZZ4convPaS_S_E10input_smem;
	add.s32 	%r5, %r34, %r28;
	add.s32 	%r35, %r5, %r33;
	st.shared.u8 	[%r35], %rs1;
	ld.global.u8 	%rs2, [%rd7+640];
	st.shared.u8 	[%r35+256], %rs2;
	ld.global.u8 	%rs3, [%rd7+1280];
	st.shared.u8 	[%r35+512], %rs3;
	ld.global.u8 	%rs4, [%rd7+1920];
	st.shared.u8 	[%r35+768], %rs4;
	shl.b32 	%r36, %r29, 8;
	mov.u32 	%r37, _ZZ4convPaS_S_E8s_output;
	add.s32 	%r38, %r37, %r36;
	shl.b32 	%r39, %r1, 2;
	and.b32  	%r40, %r39, 252;
	add.s32 	%r41, %r38, %r40;
	mov.b32 	%r146, 0;
	st.shared.u32 	[%r41], %r146;
	bar.sync 	0;
	add.s32 	%r42, %r29, %r1;
	and.b32  	%r4, %r42, 63;
	shl.b32 	%r50, %r4, 2;
$L__BB0_1:
	and.b32  	%r44, %r146, 1;
	shl.b32 	%r45, %r146, 1;
	and.b32  	%r46, %r45, 4;
	or.b32  	%r7, %r46, %r44;
	shl.b32 	%r47, %r146, 8;
	mov.u32 	%r48, _ZZ4convPaS_S_E8s_output;
	add.s32 	%r49, %r48, %r47;
	add.s32 	%r8, %r49, %r50;
	shr.u32 	%r51, %r1, 6;
	add.s32 	%r52, %r51, %r1;
	shl.b32 	%r53, %r52, 2;
	add.s32 	%r54, %r53, 16;
	and.b32  	%r55, %r54, 252;
	add.s32 	%r9, %r49, %r55;
	add.s32 	%r56, %r53, 32;
	and.b32  	%r57, %r56, 252;
	add.s32 	%r10, %r49, %r57;
	add.s32 	%r58, %r53, 48;
	and.b32  	%r59, %r58, 252;
	add.s32 	%r11, %r49, %r59;
	add.s32 	%r60, %r53, 64;
	and.b32  	%r61, %r60, 252;
	add.s32 	%r12, %r49, %r61;
	add.s32 	%r62, %r53, 80;
	and.b32  	%r63, %r62, 252;
	add.s32 	%r13, %r49, %r63;
	add.s32 	%r64, %r53, 96;
	and.b32  	%r65, %r64, 252;
	add.s32 	%r14, %r49, %r65;
	add.s32 	%r66, %r53, 112;
	and.b32  	%r67, %r66, 252;
	add.s32 	%r15, %r49, %r67;
	xor.b32  	%r68, %r50, 128;
	add.s32 	%r16, %r49, %r68;
	add.s32 	%r69, %r53, 144;
	and.b32  	%r70, %r69, 252;
	add.s32 	%r17, %r49, %r70;
	add.s32 	%r71, %r53, 160;
	and.b32  	%r72, %r71, 252;
	add.s32 	%r18, %r49, %r72;
	add.s32 	%r73, %r53, 176;
	and.b32  	%r74, %r73, 252;
	add.s32 	%r19, %r49, %r74;
	add.s32 	%r75, %r53, 192;
	and.b32  	%r76, %r75, 252;
	add.s32 	%r20, %r49, %r76;
	add.s32 	%r77, %r53, 208;
	and.b32  	%r78, %r77, 252;
	add.s32 	%r21, %r49, %r78;
	add.s32 	%r79, %r53, 224;
	and.b32  	%r80, %r79, 252;
	add.s32 	%r22, %r49, %r80;
	add.s32 	%r81, %r53, 240;
	and.b32  	%r82, %r81, 252;
	add.s32 	%r23, %r49, %r82;
	mov.b32 	%r147, 0;
$L__BB0_2:
	cvt.u16.u32 	%rs5, %r147;
	mul.lo.s16 	%rs6, %rs5, 171;
	shr.u16 	%rs7, %rs6, 9;
	cvt.u32.u16 	%r83, %rs7;
	add.s32 	%r84, %r7, %r147;
	add.s32 	%r85, %r84, %r83;
	shl.b32 	%r86, %r85, 6;
	add.s32 	%r87, %r5, %r86;
	ld.shared.s8 	%rs8, [%r87];
	shl.b32 	%r88, %r147, 12;
	or.b32  	%r89, %r88, %r1;
	cvt.u64.u32 	%rd8, %r89;
	add.s64 	%rd9, %rd1, %rd8;
	ld.global.s8 	%rs9, [%rd9];
	mul.wide.s16 	%r90, %rs9, %rs8;
	atom.shared.add.u32 	%r91, [%r8], %r90;
	ld.global.s8 	%rs10, [%rd9+256];
	mul.wide.s16 	%r92, %rs10, %rs8;
	atom.shared.add.u32 	%r93, [%r9], %r92;
	ld.global.s8 	%rs11, [%rd9+512];
	mul.wide.s16 	%r94, %rs11, %rs8;
	atom.shared.add.u32 	%r95, [%r10], %r94;
	ld.global.s8 	%rs12, [%rd9+768];
	mul.wide.s16 	%r96, %rs12, %rs8;
	atom.shared.add.u32 	%r97, [%r11], %r96;
	ld.global.s8 	%rs13, [%rd9+1024];
	mul.wide.s16 	%r98, %rs13, %rs8;
	atom.shared.add.u32 	%r99, [%r12], %r98;
	ld.global.s8 	%rs14, [%rd9+1280];
	mul.wide.s16 	%r100, %rs14, %rs8;
	atom.shared.add.u32 	%r101, [%r13], %r100;
	ld.global.s8 	%rs15, [%rd9+1536];
	mul.wide.s16 	%r102, %rs15, %rs8;
	atom.shared.add.u32 	%r103, [%r14], %r102;
	ld.global.s8 	%rs16, [%rd9+1792];
	mul.wide.s16 	%r104, %rs16, %rs8;
	atom.shared.add.u32 	%r105, [%r15], %r104;
	ld.global.s8 	%rs17, [%rd9+2048];
	mul.wide.s16 	%r106, %rs17, %rs8;
	atom.shared.add.u32 	%r107, [%r16], %r106;
	ld.global.s8 	%rs18, [%rd9+2304];
	mul.wide.s16 	%r108, %rs18, %rs8;
	atom.shared.add.u32 	%r109, [%r17], %r108;
	ld.global.s8 	%rs19, [%rd9+2560];
	mul.wide.s16 	%r110, %rs19, %rs8;
	atom.shared.add.u32 	%r111, [%r18], %r110;
	ld.global.s8 	%rs20, [%rd9+2816];
	mul.wide.s16 	%r112, %rs20, %rs8;
	atom.shared.add.u32 	%r113, [%r19], %r112;
	ld.global.s8 	%rs21, [%rd9+3072];
	mul.wide.s16 	%r114, %rs21, %rs8;
	atom.shared.add.u32 	%r115, [%r20], %r114;
	ld.global.s8 	%rs22, [%rd9+3328];
	mul.wide.s16 	%r116, %rs22, %rs8;
	atom.shared.add.u32 	%r117, [%r21], %r116;
	ld.global.s8 	%rs23, [%rd9+3584];
	mul.wide.s16 	%r118, %rs23, %rs8;
	atom.shared.add.u32 	%r119, [%r22], %r118;
	ld.global.s8 	%rs24, [%rd9+3840];
	mul.wide.s16 	%r120, %rs24, %rs8;
	atom.shared.add.u32 	%r121, [%r23], %r120;
	add.s32 	%r147, %r147, 1;
	setp.ne.s32 	%p1, %r147, 9;
	@%p1 bra 	$L__BB0_2;
	add.s32 	%r146, %r146, 1;
	setp.ne.s32 	%p2, %r146, 4;
	@%p2 bra 	$L__BB0_1;
	bar.sync 	0;
	setp.gt.u32 	%p3, %r1, 63;
	@%p3 bra 	$L__BB0_6;
	cvta.to.global.u64 	%rd10, %rd2;
	shl.b32 	%r122, %r2, 1;
	shl.b32 	%r123, %r3, 4;
	add.s32 	%r124, %r122, %r123;
	shl.b32 	%r125, %r1, 6;
	add.s32 	%r126, %r124, %r125;
	shl.b32 	%r127, %r1, 2;
	mov.u32 	%r128, _ZZ4convPaS_S_E8s_output;
	add.s32 	%r129, %r128, %r127;
	ld.shared.u32 	%r130, [%r129];
	add.s32 	%r131, %r130, 16;
	shr.s32 	%r132, %r131, 5;
	setp.lt.s32 	%p4, %r132, -127;
	min.s32 	%r133, %r132, 127;
	cvt.u16.u32 	%rs25, %r133;
	xor.b16  	%rs26, %rs25, 128;
	selp.b16 	%rs27, 0, %rs26, %p4;
	cvt.s64.s32 	%rd11, %r126;
	add.s64 	%rd12, %rd10, %rd11;
	st.global.u8 	[%rd12], %rs27;
	ld.shared.u32 	%r134, [%r129+256];
	add.s32 	%r135, %r134, 16;
	shr.s32 	%r136, %r135, 5;
	setp.lt.s32 	%p5, %r136, -127;
	min.s32 	%r137, %r136, 127;
	cvt.u16.u32 	%rs28, %r137;
	xor.b16  	%rs29, %rs28, 128;
	selp.b16 	%rs30, 0, %rs29, %p5;
	cvt.u64.u32 	%rd13, %r125;
	cvt.u64.u32 	%rd14, %r123;
	cvt.s64.s32 	%rd15, %r122;
	add.s64 	%rd16, %rd15, %rd14;
	add.s64 	%rd17, %rd16, %rd13;
	add.s64 	%rd18, %rd10, %rd17;
	st.global.u8 	[%rd18+1], %rs30;
	ld.shared.u32 	%r138, [%r129+512];
	add.s32 	%r139, %r138, 16;
	shr.s32 	%r140, %r139, 5;
	setp.lt.s32 	%p6, %r140, -127;
	min.s32 	%r141, %r140, 127;
	cvt.u16.u32 	%rs31, %r141;
	xor.b16  	%rs32, %rs31, 128;
	selp.b16 	%rs33, 0, %rs32, %p6;
	st.global.u8 	[%rd18+8], %rs33;
	ld.shared.u32 	%r142, [%r129+768];
	add.s32 	%r143, %r142, 16;
	shr.s32 	%r144, %r143, 5;
	setp.lt.s32 	%p7, %r144, -127;
	min.s32 	%r145, %r144, 127;
	cvt.u16.u32 	%rs34, %r145;
	xor.b16  	%rs35, %rs34, 128;
	selp.b16 	%rs36, 0, %rs35, %p7;
	st.global.u8 	[%rd12+9], %rs36;
$L__BB0_6:
	ret;

}
	// .globl	_Z8winogradPaPsS_
.visible .entry _Z8winogradPaPsS_(
	.param .u64 .ptr .align 1 _Z8winogradPaPsS__param_0,
	.param .u64 .ptr .align 1 _Z8winogradPaPsS__param_1,
	.param .u64 .ptr .align 1 _Z8winogradPaPsS__param_2
)
{
	.reg .pred 	%p<12>;
	.reg .b16 	%rs<17>;
	.reg .b32 	%r<291>;
	.reg .b64 	%rd<24>;
	// demoted variable
	.shared .align 1 .b8 _ZZ8winogradPaPsS_E10input_smem[1024];
	// demoted variable
	.shared .align 4 .b8 _ZZ8winogradPaPsS_E4BtdB[4096];
	// demoted variable
	.shared .align 4 .b8 _ZZ8winogradPaPsS_E1I[4096];
	ld.param.u64 	%rd6, [_Z8winogradPaPsS__param_0];
	ld.param.u64 	%rd4, [_Z8winogradPaPsS__param_1];
	cvta.to.global.u64 	%rd7, %rd6;
	mov.u32 	%r1, %tid.x;
	mov.u32 	%r2, %ctaid.x;
	mov.u32 	%r3, %ctaid.y;
	and.b32  	%r4, %r1, 63;
	shr.u32 	%r5, %r1, 6;
	shl.b32 	%r25, %r2, 7;
	mad.lo.s32 	%r26, %r3, 1280, %r1;
	add.s32 	%r27, %r26, %r25;
	cvt.s64.s32 	%rd8, %r27;
	add.s64 	%rd9, %rd7, %rd8;
	ld.global.u8 	%rs1, [%rd9];
	and.b32  	%r28, %r1, 960;
	mov.u32 	%r29, _ZZ8winogradPaPsS_E10input_smem;
	add.s32 	%r30, %r29, %r28;
	add.s32 	%r31, %r30, %r4;
	st.shared.u8 	[%r31], %rs1;
	ld.global.u8 	%rs2, [%rd9+640];
	st.shared.u8 	[%r31+256], %rs2;
	ld.global.u8 	%rs3, [%rd9+1280];
	st.shared.u8 	[%r31+512], %rs3;
	ld.global.u8 	%rs4, [%rd9+1920];
	st.shared.u8 	[%r31+768], %rs4;
	shl.b32 	%r32, %r5, 8;
	mov.u32 	%r289, _ZZ8winogradPaPsS_E1I;
	add.s32 	%r34, %r289, %r32;
	shl.b32 	%r35, %r1, 2;
	and.b32  	%r36, %r35, 252;
	add.s32 	%r37, %r34, %r36;
	mov.b32 	%r38, 0;
	st.shared.u32 	[%r37], %r38;
	st.shared.u32 	[%r37+1024], %r38;
	st.shared.u32 	[%r37+2048], %r38;
	st.shared.u32 	[%r37+3072], %r38;
	bar.sync 	0;
	mov.u32 	%r39, _ZZ8winogradPaPsS_E4BtdB;
	add.s32 	%r288, %r39, %r36;
	setp.gt.s32 	%p1, %r5, 1;
	@%p1 bra 	$L__BB1_4;
	setp.eq.s32 	%p4, %r5, 0;
	@%p4 bra 	$L__BB1_7;
	setp.eq.s32 	%p5, %r5, 1;
	@%p5 bra 	$L__BB1_3;
	bra.uni 	$L__BB1_9;
$L__BB1_3:
	add.s32 	%r91, %r29, %r4;
	ld.shared.s8 	%r92, [%r91+256];
	ld.shared.s8 	%r93, [%r91+512];
	ld.shared.s8 	%r94, [%r91+384];
	ld.shared.s8 	%r95, [%r91+640];
	add.s32 	%r96, %r93, %r92;
	add.s32 	%r97, %r94, %r95;
	sub.s32 	%r98, %r96, %r97;
	shl.b32 	%r99, %r4, 2;
	add.s32 	%r101, %r39, %r99;
	st.shared.u32 	[%r101+1024], %r98;
	ld.shared.s8 	%r102, [%r91+320];
	ld.shared.s8 	%r103, [%r91+576];
	add.s32 	%r104, %r103, %r102;
	add.s32 	%r105, %r97, %r104;
	st.shared.u32 	[%r101+1280], %r105;
	sub.s32 	%r106, %r94, %r104;
	add.s32 	%r107, %r106, %r95;
	st.shared.u32 	[%r101+1536], %r107;
	ld.shared.s8 	%r108, [%r91+448];
	ld.shared.s8 	%r109, [%r91+704];
	add.s32 	%r110, %r108, %r109;
	sub.s32 	%r111, %r104, %r110;
	st.shared.u32 	[%r101+1792], %r111;
	bra.uni 	$L__BB1_9;
$L__BB1_4:
	setp.eq.s32 	%p2, %r5, 2;
	@%p2 bra 	$L__BB1_8;
	setp.eq.s32 	%p3, %r5, 3;
	@%p3 bra 	$L__BB1_6;
	bra.uni 	$L__BB1_9;
$L__BB1_6:
	add.s32 	%r41, %r29, %r4;
	ld.shared.s8 	%r42, [%r41+256];
	ld.shared.s8 	%r43, [%r41+768];
	ld.shared.s8 	%r44, [%r41+384];
	ld.shared.s8 	%r45, [%r41+896];
	add.s32 	%r46, %r43, %r44;
	sub.s32 	%r47, %r42, %r46;
	add.s32 	%r48, %r47, %r45;
	shl.b32 	%r49, %r4, 2;
	add.s32 	%r51, %r39, %r49;
	st.shared.u32 	[%r51+3072], %r48;
	ld.shared.s8 	%r52, [%r41+320];
	ld.shared.s8 	%r53, [%r41+832];
	add.s32 	%r54, %r52, %r44;
	add.s32 	%r55, %r53, %r45;
	sub.s32 	%r56, %r54, %r55;
	st.shared.u32 	[%r51+3328], %r56;
	add.s32 	%r57, %r53, %r44;
	add.s32 	%r58, %r52, %r45;
	sub.s32 	%r59, %r57, %r58;
	st.shared.u32 	[%r51+3584], %r59;
	ld.shared.s8 	%r60, [%r41+448];
	ld.shared.s8 	%r61, [%r41+960];
	add.s32 	%r62, %r53, %r60;
	sub.s32 	%r63, %r52, %r62;
	add.s32 	%r64, %r63, %r61;
	st.shared.u32 	[%r51+3840], %r64;
	bra.uni 	$L__BB1_9;
$L__BB1_7:
	add.s32 	%r113, %r29, %r4;
	ld.shared.s8 	%r114, [%r113];
	ld.shared.s8 	%r115, [%r113+512];
	ld.shared.s8 	%r116, [%r113+128];
	ld.shared.s8 	%r117, [%r113+640];
	add.s32 	%r118, %r115, %r116;
	sub.s32 	%r119, %r114, %r118;
	add.s32 	%r120, %r119, %r117;
	st.shared.u32 	[%r288], %r120;
	ld.shared.s8 	%r121, [%r113+64];
	ld.shared.s8 	%r122, [%r113+576];
	add.s32 	%r123, %r121, %r116;
	add.s32 	%r124, %r122, %r117;
	sub.s32 	%r125, %r123, %r124;
	st.shared.u32 	[%r288+256], %r125;
	add.s32 	%r126, %r122, %r116;
	add.s32 	%r127, %r121, %r117;
	sub.s32 	%r128, %r126, %r127;
	st.shared.u32 	[%r288+512], %r128;
	ld.shared.s8 	%r129, [%r113+192];
	ld.shared.s8 	%r130, [%r113+704];
	add.s32 	%r131, %r122, %r129;
	sub.s32 	%r132, %r121, %r131;
	add.s32 	%r133, %r132, %r130;
	st.shared.u32 	[%r288+768], %r133;
	bra.uni 	$L__BB1_9;
$L__BB1_8:
	add.s32 	%r66, %r29, %r4;
	ld.shared.s8 	%r67, [%r66+256];
	ld.shared.s8 	%r68, [%r66+512];
	ld.shared.s8 	%r69, [%r66+384];
	ld.shared.s8 	%r70, [%r66+640];
	add.s32 	%r71, %r68, %r69;
	add.s32 	%r72, %r67, %r70;
	sub.s32 	%r73, %r71, %r72;
	shl.b32 	%r74, %r4, 2;
	add.s32 	%r76, %r39, %r74;
	st.shared.u32 	[%r76+2048], %r73;
	ld.shared.s8 	%r77, [%r66+320];
	ld.shared.s8 	%r78, [%r66+576];
	add.s32 	%r79, %r77, %r69;
	sub.s32 	%r80, %r78, %r79;
	add.s32 	%r81, %r80, %r70;
	st.shared.u32 	[%r76+2304], %r81;
	add.s32 	%r82, %r78, %r69;
	sub.s32 	%r83, %r77, %r82;
	add.s32 	%r84, %r83, %r70;
	st.shared.u32 	[%r76+2560], %r84;
	ld.shared.s8 	%r85, [%r66+448];
	ld.shared.s8 	%r86, [%r66+704];
	add.s32 	%r87, %r78, %r85;
	add.s32 	%r88, %r77, %r86;
	sub.s32 	%r89, %r87, %r88;
	st.shared.u32 	[%r76+2816], %r89;
$L__BB1_9:
	bar.sync 	0;
	add.s32 	%r136, %r5, %r1;
	shl.b32 	%r137, %r136, 2;
	add.s32 	%r138, %r137, 240;
	and.b32  	%r7, %r138, 252;
	add.s32 	%r139, %r137, 224;
	and.b32  	%r8, %r139, 252;
	add.s32 	%r140, %r137, 208;
	and.b32  	%r9, %r140, 252;
	add.s32 	%r141, %r137, 160;
	and.b32  	%r10, %r141, 252;
	add.s32 	%r142, %r137, 144;
	and.b32  	%r11, %r142, 252;
	and.b32  	%r143, %r137, 252;
	xor.b32  	%r12, %r143, 128;
	add.s32 	%r144, %r137, 112;
	and.b32  	%r13, %r144, 252;
	add.s32 	%r145, %r137, 96;
	and.b32  	%r14, %r145, 252;
	add.s32 	%r146, %r137, 80;
	and.b32  	%r15, %r146, 252;
	add.s32 	%r147, %r137, 48;
	and.b32  	%r16, %r147, 252;
	add.s32 	%r148, %r137, 32;
	and.b32  	%r17, %r148, 252;
	add.s32 	%r149, %r137, 16;
	and.b32  	%r18, %r149, 252;
	mul.wide.u32 	%rd10, %r1, 2;
	cvta.to.global.u64 	%rd11, %rd4;
	add.s64 	%rd12, %rd10, %rd11;
	add.s64 	%rd23, %rd12, 4096;
	mov.b32 	%r290, 0;
$L__BB1_10:
	shr.u32 	%r150, %r1, 6;
	add.s32 	%r151, %r150, %r1;
	shl.b32 	%r152, %r151, 2;
	and.b32  	%r153, %r152, 252;
	add.s32 	%r154, %r289, %r153;
	ld.shared.u32 	%r155, [%r288];
	ld.global.s16 	%r156, [%rd23+-4096];
	mul.lo.s32 	%r157, %r155, %r156;
	atom.shared.add.u32 	%r158, [%r154], %r157;
	add.s32 	%r159, %r289, %r18;
	ld.global.s16 	%r160, [%rd23+-3584];
	mul.lo.s32 	%r161, %r155, %r160;
	atom.shared.add.u32 	%r162, [%r159], %r161;
	add.s32 	%r163, %r289, %r17;
	ld.global.s16 	%r164, [%rd23+-3072];
	mul.lo.s32 	%r165, %r155, %r164;
	atom.shared.add.u32 	%r166, [%r163], %r165;
	add.s32 	%r167, %r289, %r16;
	ld.global.s16 	%r168, [%rd23+-2560];
	mul.lo.s32 	%r169, %r155, %r168;
	atom.shared.add.u32 	%r170, [%r167], %r169;
	add.s32 	%r171, %r152, 64;
	and.b32  	%r172, %r171, 252;
	add.s32 	%r173, %r289, %r172;
	ld.global.s16 	%r174, [%rd23+-2048];
	mul.lo.s32 	%r175, %r155, %r174;
	atom.shared.add.u32 	%r176, [%r173], %r175;
	add.s32 	%r177, %r289, %r15;
	ld.global.s16 	%r178, [%rd23+-1536];
	mul.lo.s32 	%r179, %r155, %r178;
	atom.shared.add.u32 	%r180, [%r177], %r179;
	add.s32 	%r181, %r289, %r14;
	ld.global.s16 	%r182, [%rd23+-1024];
	mul.lo.s32 	%r183, %r155, %r182;
	atom.shared.add.u32 	%r184, [%r181], %r183;
	add.s32 	%r185, %r289, %r13;
	ld.global.s16 	%r186, [%rd23+-512];
	mul.lo.s32 	%r187, %r155, %r186;
	atom.shared.add.u32 	%r188, [%r185], %r187;
	add.s32 	%r189, %r289, %r12;
	ld.global.s16 	%r190, [%rd23];
	mul.lo.s32 	%r191, %r155, %r190;
	atom.shared.add.u32 	%r192, [%r189], %r191;
	add.s32 	%r193, %r289, %r11;
	ld.global.s16 	%r194, [%rd23+512];
	mul.lo.s32 	%r195, %r155, %r194;
	atom.shared.add.u32 	%r196, [%r193], %r195;
	add.s32 	%r197, %r289, %r10;
	ld.global.s16 	%r198, [%rd23+1024];
	mul.lo.s32 	%r199, %r155, %r198;
	atom.shared.add.u32 	%r200, [%r197], %r199;
	add.s32 	%r201, %r152, 176;
	and.b32  	%r202, %r201, 252;
	add.s32 	%r203, %r289, %r202;
	ld.global.s16 	%r204, [%rd23+1536];
	mul.lo.s32 	%r205, %r155, %r204;
	atom.shared.add.u32 	%r206, [%r203], %r205;
	add.s32 	%r207, %r152, 192;
	and.b32  	%r208, %r207, 252;
	add.s32 	%r209, %r289, %r208;
	ld.global.s16 	%r210, [%rd23+2048];
	mul.lo.s32 	%r211, %r155, %r210;
	atom.shared.add.u32 	%r212, [%r209], %r211;
	add.s32 	%r213, %r289, %r9;
	ld.global.s16 	%r214, [%rd23+2560];
	mul.lo.s32 	%r215, %r155, %r214;
	atom.shared.add.u32 	%r216, [%r213], %r215;
	add.s32 	%r217, %r289, %r8;
	ld.global.s16 	%r218, [%rd23+3072];
	mul.lo.s32 	%r219, %r155, %r218;
	atom.shared.add.u32 	%r220, [%r217], %r219;
	add.s32 	%r221, %r289, %r7;
	ld.global.s16 	%r222, [%rd23+3584];
	mul.lo.s32 	%r223, %r155, %r222;
	atom.shared.add.u32 	%r224, [%r221], %r223;
	add.s32 	%r290, %r290, 1;
	add.s32 	%r289, %r289, 256;
	add.s32 	%r288, %r288, 256;
	add.s64 	%rd23, %rd23, 8192;
	setp.ne.s32 	%p6, %r290, 16;
	@%p6 bra 	$L__BB1_10;
	bar.sync 	0;
	setp.gt.u32 	%p7, %r1, 63;
	@%p7 bra 	$L__BB1_13;
	ld.param.u64 	%rd22, [_Z8winogradPaPsS__param_2];
	cvta.to.global.u64 	%rd13, %rd22;
	shl.b32 	%r225, %r2, 1;
	shl.b32 	%r226, %r3, 4;
	add.s32 	%r227, %r225, %r226;
	shl.b32 	%r228, %r1, 6;
	add.s32 	%r229, %r227, %r228;
	shl.b32 	%r230, %r1, 2;
	mov.u32 	%r231, _ZZ8winogradPaPsS_E1I;
	add.s32 	%r232, %r231, %r230;
	ld.shared.u32 	%r233, [%r232];
	ld.shared.u32 	%r234, [%r232+256];
	ld.shared.u32 	%r235, [%r232+512];
	ld.shared.u32 	%r236, [%r232+1024];
	ld.shared.u32 	%r237, [%r232+1280];
	ld.shared.u32 	%r238, [%r232+1536];
	ld.shared.u32 	%r239, [%r232+2048];
	ld.shared.u32 	%r240, [%r232+2304];
	ld.shared.u32 	%r241, [%r232+2560];
	add.s32 	%r242, %r233, %r234;
	add.s32 	%r243, %r242, %r235;
	add.s32 	%r244, %r236, %r237;
	add.s32 	%r245, %r244, %r238;
	add.s32 	%r246, %r243, %r245;
	add.s32 	%r247, %r239, %r240;
	add.s32 	%r248, %r247, %r241;
	add.s32 	%r249, %r246, %r248;
	add.s32 	%r250, %r249, 64;
	shr.s32 	%r251, %r250, 7;
	setp.lt.s32 	%p8, %r251, -127;
	min.s32 	%r252, %r251, 127;
	cvt.u16.u32 	%rs5, %r252;
	xor.b16  	%rs6, %rs5, 128;
	selp.b16 	%rs7, 0, %rs6, %p8;
	cvt.s64.s32 	%rd14, %r229;
	add.s64 	%rd15, %rd13, %rd14;
	st.global.u8 	[%rd15], %rs7;
	ld.shared.u32 	%r253, [%r232+768];
	ld.shared.u32 	%r254, [%r232+1792];
	ld.shared.u32 	%r255, [%r232+2816];
	add.s32 	%r256, %r234, %r237;
	add.s32 	%r257, %r235, %r253;
	add.s32 	%r258, %r256, %r240;
	add.s32 	%r259, %r238, %r254;
	add.s32 	%r260, %r259, %r257;
	add.s32 	%r261, %r260, %r241;
	add.s32 	%r262, %r261, %r255;
	sub.s32 	%r263, %r258, %r262;
	add.s32 	%r264, %r263, 64;
	shr.s32 	%r265, %r264, 7;
	setp.lt.s32 	%p9, %r265, -127;
	min.s32 	%r266, %r265, 127;
	cvt.u16.u32 	%rs8, %r266;
	xor.b16  	%rs9, %rs8, 128;
	selp.b16 	%rs10, 0, %rs9, %p9;
	cvt.u64.u32 	%rd16, %r228;
	cvt.u64.u32 	%rd17, %r226;
	cvt.s64.s32 	%rd18, %r225;
	add.s64 	%rd19, %rd18, %rd17;
	add.s64 	%rd20, %rd19, %rd16;
	add.s64 	%rd21, %rd13, %rd20;
	st.global.u8 	[%rd21+1], %rs10;
	ld.shared.u32 	%r267, [%r232+3072];
	ld.shared.u32 	%r268, [%r232+3328];
	ld.shared.u32 	%r269, [%r232+3584];
	add.s32 	%r270, %r248, %r267;
	add.s32 	%r271, %r270, %r268;
	add.s32 	%r272, %r271, %r269;
	sub.s32 	%r273, %r245, %r272;
	add.s32 	%r274, %r273, 64;
	shr.s32 	%r275, %r274, 7;
	setp.lt.s32 	%p10, %r275, -127;
	min.s32 	%r276, %r275, 127;
	cvt.u16.u32 	%rs11, %r276;
	xor.b16  	%rs12, %rs11, 128;
	selp.b16 	%rs13, 0, %rs12, %p10;
	st.global.u8 	[%rd21+8], %rs13;
	ld.shared.u32 	%r277, [%r232+3840];
	add.s32 	%r278, %r259, %r240;
	sub.s32 	%r279, %r237, %r278;
	add.s32 	%r280, %r279, %r241;
	add.s32 	%r281, %r280, %r255;
	sub.s32 	%r282, %r281, %r268;
	add.s32 	%r283, %r282, %r269;
	add.s32 	%r284, %r283, %r277;
	add.s32 	%r285, %r284, 64;
	shr.s32 	%r286, %r285, 7;
	setp.lt.s32 	%p11, %r286, -127;
	min.s32 	%r287, %r286, 127;
	cvt.u16.u32 	%rs14, %r287;
	xor.b16  	%rs15, %rs14, 128;
	selp.b16 	%rs16, 0, %rs15, %p11;
	st.global.u8 	[%rd15+9], %rs16;
$L__BB1_13:
	ret;

}


// ===== COMPILED SASS (sm_100) =====

	.target	sm_100

	.elftype	@"ET_EXEC"


//--------------------- .note.nv.tkinfo           --------------------------
	.section	.note.nv.tkinfo,"",@"SHT_NOTE"
	.sectionflags	@"SHF_NOTE_NV_TKINFO"
	.tkinfo
        /*0018*/ 	.word	0x00000002
        /*0030*/ 	.string	""
        /*0030*/ 	.string	"ptxas"
        /*0030*/ 	.string	"Cuda compilation tools, release 13.0, V13.0.88"
        /*0030*/ 	.string	"Build cuda_13.0.r13.0/compiler.36424714_0"
        /*0030*/ 	.string	"-arch sm_100 -m 64 "



//--------------------- .note.nv.cuinfo           --------------------------
	.section	.note.nv.cuinfo,"",@"SHT_NOTE"
	.sectionflags	@"SHF_NOTE_NV_CUINFO"
        /*0018*/ 	.short	0x0002
        /*001a*/ 	.short	0x0064
        /*001c*/ 	.short	0x0082
	.zero		2


//--------------------- .nv.info                  --------------------------
	.section	.nv.info,"",@"SHT_CUDA_INFO"
	.align	4


	//----- nvinfo : EIATTR_REGCOUNT
	.align		4
        /*0000*/ 	.byte	0x04, 0x2f
        /*0002*/ 	.short	(.L_1 - .L_0)
	.align		4
.L_0:
        /*0004*/ 	.word	index@(_Z4convPaS_S_)
        /*0008*/ 	.word	0x00000020


	//----- nvinfo : EIATTR_FRAME_SIZE
	.align		4
.L_1:
        /*000c*/ 	.byte	0x04, 0x11
        /*000e*/ 	.short	(.L_3 - .L_2)
	.align		4
.L_2:
        /*0010*/ 	.word	index@(_Z4convPaS_S_)
        /*0014*/ 	.word	0x00000000


	//----- nvinfo : EIATTR_REGCOUNT
	.align		4
.L_3:
        /*0018*/ 	.byte	0x04, 0x2f
        /*001a*/ 	.short	(.L_5 - .L_4)
	.align		4
.L_4:
        /*001c*/ 	.word	index@(_Z8winogradPaPsS_)
        /*0020*/ 	.word	0x00000020


	//----- nvinfo : EIATTR_FRAME_SIZE
	.align		4
.L_5:
        /*0024*/ 	.byte	0x04, 0x11
        /*0026*/ 	.short	(.L_7 - .L_6)
	.align		4
.L_6:
        /*0028*/ 	.word	index@(_Z8winogradPaPsS_)
        /*002c*/ 	.word	0x00000000


	//----- nvinfo : EIATTR_MIN_STACK_SIZE
	.align		4
.L_7:
        /*0030*/ 	.byte	0x04, 0x12
        /*0032*/ 	.short	(.L_9 - .L_8)
	.align		4
.L_8:
        /*0034*/ 	.word	index@(_Z8winogradPaPsS_)
        /*0038*/ 	.word	0x00000000


	//----- nvinfo : EIATTR_MIN_STACK_SIZE
	.align		4
.L_9:
        /*003c*/ 	.byte	0x04, 0x12
        /*003e*/ 	.short	(.L_11 - .L_10)
	.align		4
.L_10:
        /*0040*/ 	.word	index@(_Z4convPaS_S_)
        /*0044*/ 	.word	0x00000000
.L_11:


//--------------------- .nv.compat                --------------------------
	.section	.nv.compat,"",@"SHT_CUDA_COMPAT_INFO"
	.align	4
        /*0000*/ 	.byte	0x02, 0x09, 0x00, 0x00, 0x02, 0x02, 0x01, 0x00, 0x02, 0x05, 0x05, 0x00, 0x03, 0x07, 0x01, 0x01
        /*0010*/ 	.byte	0x02, 0x03, 0x00, 0x00, 0x02, 0x06, 0x01, 0x00, 0x04, 0x0b, 0x08, 0x00, 0x09, 0x00, 0x00, 0x00
        /*0020*/ 	.byte	0x00, 0x00, 0x00, 0x00


//--------------------- .nv.info._Z8winogradPaPsS_ --------------------------
	.section	.nv.info._Z8winogradPaPsS_,"",@"SHT_CUDA_INFO"
	.sectionflags	@""
	.align	4


	//----- nvinfo : EIATTR_CUDA_API_VERSION
	.align		4
        /*0000*/ 	.byte	0x04, 0x37
        /*0002*/ 	.short	(.L_13 - .L_12)
.L_12:
        /*0004*/ 	.word	0x00000082


	//----- nvinfo : EIATTR_KPARAM_INFO
	.align		4
.L_13:
        /*0008*/ 	.byte	0x04, 0x17
        /*000a*/ 	.short	(.L_15 - .L_14)
.L_14:
        /*000c*/ 	.word	0x00000000
        /*0010*/ 	.short	0x0002
        /*0012*/ 	.short	0x0010
        /*0014*/ 	.byte	0x00, 0xf5, 0x21, 0x00


	//----- nvinfo : EIATTR_KPARAM_INFO
	.align		4
.L_15:
        /*0018*/ 	.byte	0x04, 0x17
        /*001a*/ 	.short	(.L_17 - .L_16)
.L_16:
        /*001c*/ 	.word	0x00000000
        /*0020*/ 	.short	0x0001
        /*0022*/ 	.short	0x0008
        /*0024*/ 	.byte	0x00, 0xf5, 0x21, 0x00


	//----- nvinfo : EIATTR_KPARAM_INFO
	.align		4
.L_17:
        /*0028*/ 	.byte	0x04, 0x17
        /*002a*/ 	.short	(.L_19 - .L_18)
.L_18:
        /*002c*/ 	.word	0x00000000
        /*0030*/ 	.short	0x0000
        /*0032*/ 	.short	0x0000
        /*0034*/ 	.byte	0x00, 0xf5, 0x21, 0x00


	//----- nvinfo : EIATTR_SPARSE_MMA_MASK
	.align		4
.L_19:
        /*0038*/ 	.byte	0x03, 0x50
        /*003a*/ 	.short	0x0000


	//----- nvinfo : EIATTR_MAXREG_COUNT
	.align		4
        /*003c*/ 	.byte	0x03, 0x1b
        /*003e*/ 	.short	0x00ff


	//----- nvinfo : EIATTR_NUM_BARRIERS
	.align		4
        /*0040*/ 	.byte	0x02, 0x4c
        /*0042*/ 	.byte	0x01
	.zero		1


	//----- nvinfo : EIATTR_MERCURY_ISA_VERSION
	.align		4
        /*0044*/ 	.byte	0x03, 0x5f
        /*0046*/ 	.short	0x0101


	//----- nvinfo : EIATTR_VRC_CTA_INIT_COUNT
	.align		4
        /*0048*/ 	.byte	0x02, 0x4a
	.zero		1
	.zero		1


	//----- nvinfo : EIATTR_EXIT_INSTR_OFFSETS
	.align		4
        /*004c*/ 	.byte	0x04, 0x1c
        /*004e*/ 	.short	(.L_21 - .L_20)


	//   ....[0]....
.L_20:
        /*0050*/ 	.word	0x00000ee0


	//   ....[1]....
        /*0054*/ 	.word	0x00001350


	//----- nvinfo : EIATTR_INDIRECT_BRANCH_TARGETS
	.align		4
.L_21:
        /*0058*/ 	.byte	0x04, 0x34
        /*005a*/ 	.short	(.L_23 - .L_22)


	//   ....[0]....
.L_22:
        /*005c*/ 	.word	.L_x_8@srel
        /*0060*/ 	.short	0x0
        /*0062*/ 	.short	0x0
        /*0064*/ 	.word	0x3
        /*0068*/ 	.word	.L_x_9@srel
        /*006c*/ 	.word	.L_x_10@srel
        /*0070*/ 	.word	.L_x_2@srel


	//   ....[1]....
        /*0074*/ 	.word	.L_x_12@srel
        /*0078*/ 	.short	0x0
        /*007a*/ 	.short	0x0
        /*007c*/ 	.word	0x3
        /*0080*/ 	.word	.L_x_13@srel
        /*0084*/ 	.word	.L_x_14@srel
        /*0088*/ 	.word	.L_x_2@srel


	//----- nvinfo : EIATTR_CRS_STACK_SIZE
	.align		4
.L_23:
        /*008c*/ 	.byte	0x04, 0x1e
        /*008e*/ 	.short	(.L_25 - .L_24)
.L_24:
        /*0090*/ 	.word	0x00000000


	//----- nvinfo : EIATTR_CBANK_PARAM_SIZE
	.align		4
.L_25:
        /*0094*/ 	.byte	0x03, 0x19
        /*0096*/ 	.short	0x0018


	//----- nvinfo : EIATTR_PARAM_CBANK
	.align		4
        /*0098*/ 	.byte	0x04, 0x0a
        /*009a*/ 	.short	(.L_27 - .L_26)
	.align		4
.L_26:
        /*009c*/ 	.word	index@(.nv.constant0._Z8winogradPaPsS_)
        /*00a0*/ 	.short	0x0380
        /*00a2*/ 	.short	0x0018


	//----- nvinfo : EIATTR_SW_WAR
	.align		4
.L_27:
        /*00a4*/ 	.byte	0x04, 0x36
        /*00a6*/ 	.short	(.L_29 - .L_28)
.L_28:
        /*00a8*/ 	.word	0x00000008
.L_29:


//--------------------- .nv.info._Z4convPaS_S_    --------------------------
	.section	.nv.info._Z4convPaS_S_,"",@"SHT_CUDA_INFO"
	.sectionflags	@""
	.align	4


	//----- nvinfo : EIATTR_CUDA_API_VERSION
	.align		4
        /*0000*/ 	.byte	0x04, 0x37
        /*0002*/ 	.short	(.L_31 - .L_30)
.L_30:
        /*0004*/ 	.word	0x00000082


	//----- nvinfo : EIATTR_KPARAM_INFO
	.align		4
.L_31:
        /*0008*/ 	.byte	0x04, 0x17
        /*000a*/ 	.short	(.L_33 - .L_32)
.L_32:
        /*000c*/ 	.word	0x00000000
        /*0010*/ 	.short	0x0002
        /*0012*/ 	.short	0x0010
        /*0014*/ 	.byte	0x00, 0xf5, 0x21, 0x00


	//----- nvinfo : EIATTR_KPARAM_INFO
	.align		4
.L_33:
        /*0018*/ 	.byte	0x04, 0x17
        /*001a*/ 	.short	(.L_35 - .L_34)
.L_34:
        /*001c*/ 	.word	0x00000000
        /*0020*/ 	.short	0x0001
        /*0022*/ 	.short	0x0008
        /*0024*/ 	.byte	0x00, 0xf5, 0x21, 0x00


	//----- nvinfo : EIATTR_KPARAM_INFO
	.align		4
.L_35:
        /*0028*/ 	.byte	0x04, 0x17
        /*002a*/ 	.short	(.L_37 - .L_36)
.L_36:
        /*002c*/ 	.word	0x00000000
        /*0030*/ 	.short	0x0000
        /*0032*/ 	.short	0x0000
        /*0034*/ 	.byte	0x00, 0xf5, 0x21, 0x00


	//----- nvinfo : EIATTR_SPARSE_MMA_MASK
	.align		4
.L_37:
        /*0038*/ 	.byte	0x03, 0x50
        /*003a*/ 	.short	0x0000


	//----- nvinfo : EIATTR_MAXREG_COUNT
	.align		4
        /*003c*/ 	.byte	0x03, 0x1b
        /*003e*/ 	.short	0x00ff


	//----- nvinfo : EIATTR_NUM_BARRIERS
	.align		4
        /*0040*/ 	.byte	0x02, 0x4c
        /*0042*/ 	.byte	0x01
	.zero		1


	//----- nvinfo : EIATTR_MERCURY_ISA_VERSION
	.align		4
        /*0044*/ 	.byte	0x03, 0x5f
        /*0046*/ 	.short	0x0101


	//----- nvinfo : EIATTR_VRC_CTA_INIT_COUNT
	.align		4
        /*0048*/ 	.byte	0x02, 0x4a
	.zero		1
	.zero		1


	//----- nvinfo : EIATTR_EXIT_INSTR_OFFSETS
	.align		4
        /*004c*/ 	.byte	0x04, 0x1c
        /*004e*/ 	.short	(.L_39 - .L_38)


	//   ....[0]....
.L_38:
        /*0050*/ 	.word	0x00000920


	//   ....[1]....
        /*0054*/ 	.word	0x00000c30


	//----- nvinfo : EIATTR_CBANK_PARAM_SIZE
	.align		4
.L_39:
        /*0058*/ 	.byte	0x03, 0x19
        /*005a*/ 	.short	0x0018


	//----- nvinfo : EIATTR_PARAM_CBANK
	.align		4
        /*005c*/ 	.byte	0x04, 0x0a
        /*005e*/ 	.short	(.L_41 - .L_40)
	.align		4
.L_40:
        /*0060*/ 	.word	index@(.nv.constant0._Z4convPaS_S_)
        /*0064*/ 	.short	0x0380
        /*0066*/ 	.short	0x0018


	//----- nvinfo : EIATTR_SW_WAR
	.align		4
.L_41:
        /*0068*/ 	.byte	0x04, 0x36
        /*006a*/ 	.short	(.L_43 - .L_42)
.L_42:
        /*006c*/ 	.word	0x00000008
.L_43:


//--------------------- .nv.callgraph             --------------------------
	.section	.nv.callgraph,"",@"SHT_CUDA_CALLGRAPH"
	.align	4
	.sectionentsize	8
	.align		4
        /*0000*/ 	.word	0x00000000
	.align		4
        /*0004*/ 	.word	0xffffffff
	.align		4
        /*0008*/ 	.word	0x00000000
	.align		4
        /*000c*/ 	.word	0xfffffffe
	.align		4
        /*0010*/ 	.word	0x00000000
	.align		4
        /*0014*/ 	.word	0xfffffffd
	.align		4
        /*0018*/ 	.word	0x00000000
	.align		4
        /*001c*/ 	.word	0xfffffffc


//--------------------- .nv.constant2._Z8winogradPaPsS_ --------------------------
	.section	.nv.constant2._Z8winogradPaPsS_,"a",@progbits
	.sectionflags	@""
	.align	4
.nv.constant2._Z8winogradPaPsS_:
        /*0000*/ 	.byte	0x40, 0x04, 0x00, 0x00, 0x00, 0x03, 0x00, 0x00, 0xa0, 0x08, 0x00, 0x00, 0x50, 0x07, 0x00, 0x00
        /*0010*/ 	.byte	0xf0, 0x05, 0x00, 0x00, 0xa0, 0x08, 0x00, 0x00


//--------------------- .text._Z8winogradPaPsS_   --------------------------
	.section	.text._Z8winogradPaPsS_,"ax",@progbits
	.align	128
        .global         _Z8winogradPaPsS_
        .type           _Z8winogradPaPsS_,@function
        .size           _Z8winogradPaPsS_,(.L_x_16 - _Z8winogradPaPsS_)
        .other          _Z8winogradPaPsS_,@"STO_CUDA_ENTRY STV_DEFAULT"
_Z8winogradPaPsS_:
.text._Z8winogradPaPsS_:
[----:B------:R-:W-:Y:S01]  /*0000*/  LDC R1, c[0x0][0x37c] ;  /* 0x0000df00ff017b82 */ /* 0x000fe20000000800 */
[----:B------:R-:W0:Y:S01]  /*0010*/  S2R R0, SR_TID.X ;  /* 0x0000000000007919 */ /* 0x000e220000002100 */
[----:B------:R-:W1:Y:S01]  /*0020*/  LDCU.64 UR4, c[0x0][0x380] ;  /* 0x00007000ff0477ac */ /* 0x000e620008000a00 */
[----:B------:R-:W0:Y:S01]  /*0030*/  S2R R5, SR_CTAID.Y ;  /* 0x0000000000057919 */ /* 0x000e220000002600 */
[----:B------:R-:W2:Y:S01]  /*0040*/  LDCU.64 UR8, c[0x0][0x358] ;  /* 0x00006b00ff0877ac */ /* 0x000ea20008000a00 */
[----:B------:R-:W3:Y:S01]  /*0050*/  S2R R4, SR_CTAID.X ;  /* 0x0000000000047919 */ /* 0x000ee20000002500 */
[----:B0-----:R-:W-:-:S04]  /*0060*/  IMAD R3, R5, 0x500, R0 ;  /* 0x0000050005037824 */ /* 0x001fc800078e0200 */
[----:B---3--:R-:W-:-:S05]  /*0070*/  IMAD R3, R4, 0x80, R3 ;  /* 0x0000008004037824 */ /* 0x008fca00078e0203 */
[----:B-1----:R-:W-:-:S04]  /*0080*/  IADD3 R6, P0, PT, R3, UR4, RZ ;  /* 0x0000000403067c10 */ /* 0x002fc8000ff1e0ff */
[----:B------:R-:W-:-:S05]  /*0090*/  LEA.HI.X.SX32 R7, R3, UR5, 0x1, P0 ;  /* 0x0000000503077c11 */ /* 0x000fca00080f0eff */
[----:B--2---:R-:W2:Y:S04]  /*00a0*/  LDG.E.U8 R8, desc[UR8][R6.64] ;  /* 0x0000000806087981 */ /* 0x004ea8000c1e1100 */
[----:B------:R-:W3:Y:S04]  /*00b0*/  LDG.E.U8 R10, desc[UR8][R6.64+0x280] ;  /* 0x00028008060a7981 */ /* 0x000ee8000c1e1100 */
[----:B------:R-:W4:Y:S04]  /*00c0*/  LDG.E.U8 R12, desc[UR8][R6.64+0x500] ;  /* 0x00050008060c7981 */ /* 0x000f28000c1e1100 */
[----:B------:R0:W5:Y:S01]  /*00d0*/  LDG.E.U8 R14, desc[UR8][R6.64+0x780] ;  /* 0x00078008060e7981 */ /* 0x000162000c1e1100 */
[----:B------:R-:W1:Y:S01]  /*00e0*/  S2UR UR6, SR_CgaCtaId ;  /* 0x00000000000679c3 */ /* 0x000e620000008800 */
[----:B------:R-:W-:Y:S01]  /*00f0*/  UMOV UR4, 0x400 ;  /* 0x0000040000047882 */ /* 0x000fe20000000000 */
[C---:B------:R-:W-:Y:S01]  /*0100*/  IMAD.SHL.U32 R11, R0.reuse, 0x4, RZ ;  /* 0x00000004000b7824 */ /* 0x040fe200078e00ff */
[----:B------:R-:W-:Y:S01]  /*0110*/  UIADD3 UR5, UPT, UPT, UR4, 0x1400, URZ ;  /* 0x0000140004057890 */ /* 0x000fe2000fffe0ff */
[----:B------:R-:W-:Y:S01]  /*0120*/  SHF.R.U32.HI R3, RZ, 0x6, R0 ;  /* 0x00000006ff037819 */ /* 0x000fe20000011600 */
[----:B------:R-:W-:Y:S01]  /*0130*/  BSSY.RECONVERGENT B0, `(.L_x_0) ;  /* 0x0000077000007945 */ /* 0x000fe20003800200 */
[----:B------:R-:W-:-:S02]  /*0140*/  LOP3.LUT R2, R0, 0x3f, RZ, 0xc0, !PT ;  /* 0x0000003f00027812 */ /* 0x000fc400078ec0ff */
[----:B------:R-:W-:Y:S02]  /*0150*/  ISETP.GT.AND P0, PT, R3, 0x1, PT ;  /* 0x000000010300780c */ /* 0x000fe40003f04270 */
[----:B------:R-:W-:Y:S02]  /*0160*/  LOP3.LUT R9, R0, 0x3c0, RZ, 0xc0, !PT ;  /* 0x000003c000097812 */ /* 0x000fe400078ec0ff */
[----:B------:R-:W-:Y:S01]  /*0170*/  LOP3.LUT R11, R11, 0xfc, RZ, 0xc0, !PT ;  /* 0x000000fc0b0b7812 */ /* 0x000fe200078ec0ff */
[----:B-1----:R-:W-:Y:S02]  /*0180*/  ULEA UR5, UR6, UR5, 0x18 ;  /* 0x0000000506057291 */ /* 0x002fe4000f8ec0ff */
[----:B------:R-:W-:Y:S02]  /*0190*/  ULEA UR7, UR6, UR4, 0x18 ;  /* 0x0000000406077291 */ /* 0x000fe4000f8ec0ff */
[----:B------:R-:W-:Y:S02]  /*01a0*/  UIADD3 UR4, UPT, UPT, UR4, 0x400, URZ ;  /* 0x0000040004047890 */ /* 0x000fe4000fffe0ff */
[----:B0-----:R-:W-:-:S02]  /*01b0*/  LEA R6, R3, UR5, 0x8 ;  /* 0x0000000503067c11 */ /* 0x001fc4000f8e40ff */
[----:B------:R-:W-:Y:S01]  /*01c0*/  IADD3 R9, PT, PT, R2, UR7, R9 ;  /* 0x0000000702097c10 */ /* 0x000fe2000fffe009 */
[----:B------:R-:W-:Y:S02]  /*01d0*/  ULEA UR4, UR6, UR4, 0x18 ;  /* 0x0000000406047291 */ /* 0x000fe4000f8ec0ff */
[----:B------:R-:W-:Y:S01]  /*01e0*/  IMAD.IADD R7, R6, 0x1, R11 ;  /* 0x0000000106077824 */ /* 0x000fe200078e020b */
[----:B------:R-:W-:-:S03]  /*01f0*/  UMOV UR6, UR5 ;  /* 0x0000000500067c82 */ /* 0x000fc60008000000 */
[----:B------:R-:W-:Y:S01]  /*0200*/  VIADD R6, R11, UR4 ;  /* 0x000000040b067c36 */ /* 0x000fe20008000000 */
[----:B--2---:R0:W-:Y:S04]  /*0210*/  STS.U8 [R9], R8 ;  /* 0x0000000809007388 */ /* 0x0041e80000000000 */
[----:B---3--:R0:W-:Y:S04]  /*0220*/  STS.U8 [R9+0x100], R10 ;  /* 0x0001000a09007388 */ /* 0x0081e80000000000 */
[----:B----4-:R0:W-:Y:S04]  /*0230*/  STS.U8 [R9+0x200], R12 ;  /* 0x0002000c09007388 */ /* 0x0101e80000000000 */
[----:B-----5:R0:W-:Y:S04]  /*0240*/  STS.U8 [R9+0x300], R14 ;  /* 0x0003000e09007388 */ /* 0x0201e80000000000 */
[----:B------:R0:W-:Y:S04]  /*0250*/  STS [R7], RZ ;  /* 0x000000ff07007388 */ /* 0x0001e80000000800 */
[----:B------:R0:W-:Y:S04]  /*0260*/  STS [R7+0x400], RZ ;  /* 0x000400ff07007388 */ /* 0x0001e80000000800 */
[----:B------:R0:W-:Y:S04]  /*0270*/  STS [R7+0x800], RZ ;  /* 0x000800ff07007388 */ /* 0x0001e80000000800 */
[----:B------:R0:W-:Y:S01]  /*0280*/  STS [R7+0xc00], RZ ;  /* 0x000c00ff07007388 */ /* 0x0001e20000000800 */
[----:B------:R-:W-:Y:S06]  /*0290*/  BAR.SYNC.DEFER_BLOCKING 0x0 ;  /* 0x0000000000007b1d */ /* 0x000fec0000010000 */
[----:B------:R-:W-:Y:S05]  /*02a0*/  @P0 BRA `(.L_x_1) ;  /* 0x0000000000b80947 */ /* 0x000fea0003800000 */
[----:B0-----:R-:W-:-:S05]  /*02b0*/  VIMNMX.U32 R7, PT, PT, R3, 0x2, PT ;  /* 0x0000000203077848 */ /* 0x001fca0003fe0000 */
[----:B------:R-:W-:-:S04]  /*02c0*/  IMAD.SHL.U32 R7, R7, 0x4, RZ ;  /* 0x0000000407077824 */ /* 0x000fc800078e00ff */
[----:B------:R-:W0:Y:S02]  /*02d0*/  LDC R8, c[0x2][R7] ;  /* 0x0080000007087b82 */ /* 0x000e240000000800 */
[----:B0-----:R-:W-:-:S04]  /*02e0*/  SHF.R.S32.HI R9, RZ, 0x1f, R8 ;  /* 0x0000001fff097819 */ /* 0x001fc80000011408 */
.L_x_8:
[----:B------:R-:W-:Y:S05]  /*02f0*/  BRX R8 -0x300                                      (*"BRANCH_TARGETS .L_x_9,.L_x_10,.L_x_2"*) ;  /* 0xfffffffc08407949 */ /* 0x000fea000383ffff */
.L_x_10:
[----:B------:R-:W-:Y:S01]  /*0300*/  LDS.S8 R9, [R2+UR7+0x180] ;  /* 0x0001800702097984 */ /* 0x000fe20008000200 */
[----:B------:R-:W-:-:S03]  /*0310*/  LEA R12, R2, UR4, 0x2 ;  /* 0x00000004020c7c11 */ /* 0x000fc6000f8e10ff */
[----:B------:R-:W0:Y:S04]  /*0320*/  LDS.S8 R10, [R2+UR7+0x280] ;  /* 0x00028007020a7984 */ /* 0x000e280008000200 */
[----:B------:R-:W-:Y:S04]  /*0330*/  LDS.S8 R7, [R2+UR7+0x100] ;  /* 0x0001000702077984 */ /* 0x000fe80008000200 */
[----:B------:R-:W1:Y:S01]  /*0340*/  LDS.S8 R8, [R2+UR7+0x200] ;  /* 0x0002000702087984 */ /* 0x000e620008000200 */
[----:B0-----:R-:W-:-:S05]  /*0350*/  IMAD.IADD R11, R9, 0x1, R10 ;  /* 0x00000001090b7824 */ /* 0x001fca00078e020a */
[----:B-1----:R-:W-:-:S05]  /*0360*/  IADD3 R7, PT, PT, -R11, R8, R7 ;  /* 0x000000080b077210 */ /* 0x002fca0007ffe107 */
[----:B------:R-:W-:Y:S04]  /*0370*/  STS [R12+0x400], R7 ;  /* 0x000400070c007388 */ /* 0x000fe80000000800 */
[----:B------:R-:W-:Y:S04]  /*0380*/  LDS.S8 R8, [R2+UR7+0x140] ;  /* 0x0001400702087984 */ /* 0x000fe80008000200 */
[----:B------:R-:W0:Y:S02]  /*0390*/  LDS.S8 R13, [R2+UR7+0x240] ;  /* 0x00024007020d7984 */ /* 0x000e240008000200 */
[----:B0-----:R-:W-:-:S04]  /*03a0*/  IMAD.IADD R8, R8, 0x1, R13 ;  /* 0x0000000108087824 */ /* 0x001fc800078e020d */
[--C-:B------:R-:W-:Y:S01]  /*03b0*/  IMAD.IADD R11, R11, 0x1, R8.reuse ;  /* 0x000000010b0b7824 */ /* 0x100fe200078e0208 */
[----:B------:R-:W-:-:S04]  /*03c0*/  IADD3 R9, PT, PT, R10, R9, -R8 ;  /* 0x000000090a097210 */ /* 0x000fc80007ffe808 */
[----:B------:R-:W-:Y:S04]  /*03d0*/  STS [R12+0x500], R11 ;  /* 0x0005000b0c007388 */ /* 0x000fe80000000800 */
[----:B------:R-:W-:Y:S04]  /*03e0*/  STS [R12+0x600], R9 ;  /* 0x000600090c007388 */ /* 0x000fe80000000800 */
[----:B------:R-:W-:Y:S04]  /*03f0*/  LDS.S8 R13, [R2+UR7+0x1c0] ;  /* 0x0001c007020d7984 */ /* 0x000fe80008000200 */
[----:B------:R-:W0:Y:S02]  /*0400*/  LDS.S8 R10, [R2+UR7+0x2c0] ;  /* 0x0002c007020a7984 */ /* 0x000e240008000200 */
[----:B0-----:R-:W-:-:S05]  /*0410*/  IADD3 R13, PT, PT, R8, -R13, -R10 ;  /* 0x8000000d080d7210 */ /* 0x001fca0007ffe80a */
[----:B------:R0:W-:Y:S01]  /*0420*/  STS [R12+0x700], R13 ;  /* 0x0007000d0c007388 */ /* 0x0001e20000000800 */
[----:B------:R-:W-:Y:S05]  /*0430*/  BRA `(.L_x_2) ;  /* 0x0000000400187947 */ /* 0x000fea0003800000 */
.L_x_9:
[----:B------:R-:W-:Y:S04]  /*0440*/  LDS.S8 R7, [R2+UR7] ;  /* 0x0000000702077984 */ /* 0x000fe80008000200 */
[----:B------:R-:W-:Y:S04]  /*0450*/  LDS.S8 R8, [R2+UR7+0x200] ;  /* 0x0002000702087984 */ /* 0x000fe80008000200 */
[----:B------:R-:W0:Y:S04]  /*0460*/  LDS.S8 R9, [R2+UR7+0x80] ;  /* 0x0000800702097984 */ /* 0x000e280008000200 */
[----:B------:R-:W1:Y:S01]  /*0470*/  LDS.S8 R10, [R2+UR7+0x280] ;  /* 0x00028007020a7984 */ /* 0x000e620008000200 */
[----:B0-----:R-:W-:-:S05]  /*0480*/  IADD3 R7, PT, PT, R7, -R8, -R9 ;  /* 0x8000000807077210 */ /* 0x001fca0007ffe809 */
[----:B-1----:R-:W-:-:S05]  /*0490*/  IMAD.IADD R7, R10, 0x1, R7 ;  /* 0x000000010a077824 */ /* 0x002fca00078e0207 */
[----:B------:R-:W-:Y:S04]  /*04a0*/  STS [R6], R7 ;  /* 0x0000000706007388 */ /* 0x000fe80000000800 */
[----:B------:R-:W0:Y:S04]  /*04b0*/  LDS.S8 R11, [R2+UR7+0x240] ;  /* 0x00024007020b7984 */ /* 0x000e280008000200 */
[----:B------:R-:W1:Y:S01]  /*04c0*/  LDS.S8 R8, [R2+UR7+0x40] ;  /* 0x0000400702087984 */ /* 0x000e620008000200 */
[C---:B0-----:R-:W-:Y:S02]  /*04d0*/  IMAD.IADD R12, R10.reuse, 0x1, R11 ;  /* 0x000000010a0c7824 */ /* 0x041fe400078e020b */
[----:B-1----:R-:W-:-:S03]  /*04e0*/  IMAD.IADD R10, R10, 0x1, R8 ;  /* 0x000000010a0a7824 */ /* 0x002fc600078e0208 */
[--C-:B------:R-:W-:Y:S02]  /*04f0*/  IADD3 R13, PT, PT, -R12, R8, R9.reuse ;  /* 0x000000080c0d7210 */ /* 0x100fe40007ffe109 */
[----:B------:R-:W-:-:S03]  /*0500*/  IADD3 R9, PT, PT, -R10, R11, R9 ;  /* 0x0000000b0a097210 */ /* 0x000fc60007ffe109 */
[----:B------:R-:W-:Y:S04]  /*0510*/  STS [R6+0x100], R13 ;  /* 0x0001000d06007388 */ /* 0x000fe80000000800 */
[----:B------:R-:W-:Y:S04]  /*0520*/  STS [R6+0x200], R9 ;  /* 0x0002000906007388 */ /* 0x000fe80000000800 */
[----:B------:R-:W0:Y:S04]  /*0530*/  LDS.S8 R10, [R2+UR7+0xc0] ;  /* 0x0000c007020a7984 */ /* 0x000e280008000200 */
[----:B------:R-:W1:Y:S01]  /*0540*/  LDS.S8 R12, [R2+UR7+0x2c0] ;  /* 0x0002c007020c7984 */ /* 0x000e620008000200 */
[----:B0-----:R-:W-:-:S05]  /*0550*/  IADD3 R11, PT, PT, R8, -R11, -R10 ;  /* 0x8000000b080b7210 */ /* 0x001fca0007ffe80a */
[----:B-1----:R-:W-:-:S05]  /*0560*/  IMAD.IADD R11, R12, 0x1, R11 ;  /* 0x000000010c0b7824 */ /* 0x002fca00078e020b */
[----:B------:R1:W-:Y:S01]  /*0570*/  STS [R6+0x300], R11 ;  /* 0x0003000b06007388 */ /* 0x0003e20000000800 */
[----:B------:R-:W-:Y:S05]  /*0580*/  BRA `(.L_x_2) ;  /* 0x0000000000c47947 */ /* 0x000fea0003800000 */
.L_x_1:
[----:B0-----:R-:W-:-:S05]  /*0590*/  IMAD.MOV.U32 R8, RZ, RZ, -0x2 ;  /* 0xfffffffeff087424 */ /* 0x001fca00078e00ff */
[----:B------:R-:W-:-:S05]  /*05a0*/  VIADDMNMX.U32 R7, R3, R8, 0x2, PT ;  /* 0x0000000203077446 */ /* 0x000fca0003800008 */
[----:B------:R-:W-:-:S04]  /*05b0*/  IMAD.SHL.U32 R7, R7, 0x4, RZ ;  /* 0x0000000407077824 */ /* 0x000fc800078e00ff */
[----:B------:R-:W0:Y:S02]  /*05c0*/  LDC R8, c[0x2][R7+0xc] ;  /* 0x0080030007087b82 */ /* 0x000e240000000800 */
[----:B0-----:R-:W-:-:S04]  /*05d0*/  SHF.R.S32.HI R9, RZ, 0x1f, R8 ;  /* 0x0000001fff097819 */ /* 0x001fc80000011408 */
.L_x_12:
[----:B------:R-:W-:Y:S05]  /*05e0*/  BRX R8 -0x5f0                                      (*"BRANCH_TARGETS .L_x_13,.L_x_14,.L_x_2"*) ;  /* 0xfffffff808847949 */ /* 0x000fea000383ffff */
.L_x_14:
[----:B------:R-:W-:Y:S01]  /*05f0*/  LDS.S8 R7, [R2+UR7+0x100] ;  /* 0x0001000702077984 */ /* 0x000fe20008000200 */
[----:B------:R-:W-:-:S03]  /*0600*/  LEA R15, R2, UR4, 0x2 ;  /* 0x00000004020f7c11 */ /* 0x000fc6000f8e10ff */
[----:B------:R-:W-:Y:S04]  /*0610*/  LDS.S8 R8, [R2+UR7+0x300] ;  /* 0x0003000702087984 */ /* 0x000fe80008000200 */
[----:B------:R-:W0:Y:S04]  /*0620*/  LDS.S8 R9, [R2+UR7+0x180] ;  /* 0x0001800702097984 */ /* 0x000e280008000200 */
[----:B------:R-:W1:Y:S01]  /*0630*/  LDS.S8 R10, [R2+UR7+0x380] ;  /* 0x00038007020a7984 */ /* 0x000e620008000200 */
[----:B0-----:R-:W-:-:S05]  /*0640*/  IADD3 R7, PT, PT, R7, -R8, -R9 ;  /* 0x8000000807077210 */ /* 0x001fca0007ffe809 */
[----:B-1----:R-:W-:-:S05]  /*0650*/  IMAD.IADD R7, R10, 0x1, R7 ;  /* 0x000000010a077824 */ /* 0x002fca00078e0207 */
[----:B------:R-:W-:Y:S04]  /*0660*/  STS [R15+0xc00], R7 ;  /* 0x000c00070f007388 */ /* 0x000fe80000000800 */
        /* <DEDUP_REMOVED lines=14> */
.L_x_13:
        /* <DEDUP_REMOVED lines=10> */
[----:B0-----:R-:W-:-:S02]  /*07f0*/  IADD3 R13, PT, PT, R11, -R8, -R9 ;  /* 0x800000080b0d7210 */ /* 0x001fc40007ffe809 */
[----:B------:R-:W-:-:S03]  /*0800*/  IADD3 R9, PT, PT, R8, -R11, -R9 ;  /* 0x8000000b08097210 */ /* 0x000fc60007ffe809 */
[C---:B------:R-:W-:Y:S02]  /*0810*/  IMAD.IADD R13, R10.reuse, 0x1, R13 ;  /* 0x000000010a0d7824 */ /* 0x040fe400078e020d */
[----:B------:R-:W-:-:S03]  /*0820*/  IMAD.IADD R9, R10, 0x1, R9 ;  /* 0x000000010a097824 */ /* 0x000fc600078e0209 */
[----:B------:R-:W-:Y:S04]  /*0830*/  STS [R12+0x900], R13 ;  /* 0x0009000d0c007388 */ /* 0x000fe80000000800 */
[----:B------:R-:W-:Y:S04]  /*0840*/  STS [R12+0xa00], R9 ;  /* 0x000a00090c007388 */ /* 0x000fe80000000800 */
[----:B------:R-:W0:Y:S04]  /*0850*/  LDS.S8 R15, [R2+UR7+0x2c0] ;  /* 0x0002c007020f7984 */ /* 0x000e280008000200 */
[----:B------:R-:W1:Y:S01]  /*0860*/  LDS.S8 R10, [R2+UR7+0x1c0] ;  /* 0x0001c007020a7984 */ /* 0x000e620008000200 */
[----:B0-----:R-:W-:-:S05]  /*0870*/  IMAD.IADD R15, R8, 0x1, R15 ;  /* 0x00000001080f7824 */ /* 0x001fca00078e020f */
[----:B-1----:R-:W-:-:S05]  /*0880*/  IADD3 R10, PT, PT, -R15, R11, R10 ;  /* 0x0000000b0f0a7210 */ /* 0x002fca0007ffe10a */
[----:B------:R2:W-:Y:S02]  /*0890*/  STS [R12+0xb00], R10 ;  /* 0x000b000a0c007388 */ /* 0x0005e40000000800 */
.L_x_2:
[----:B------:R-:W-:Y:S05]  /*08a0*/  BSYNC.RECONVERGENT B0 ;  /* 0x0000000000007941 */ /* 0x000fea0003800200 */
.L_x_0:
[----:B---3--:R-:W3:Y:S01]  /*08b0*/  LDC.64 R8, c[0x0][0x388] ;  /* 0x0000e200ff087b82 */ /* 0x008ee20000000a00 */
[----:B------:R-:W-:Y:S01]  /*08c0*/  LEA.HI R7, R0, R0, RZ, 0x1a ;  /* 0x0000000000077211 */ /* 0x000fe200078fd0ff */
[----:B------:R-:W-:Y:S01]  /*08d0*/  IMAD.IADD R3, R3, 0x1, R0 ;  /* 0x0000000103037824 */ /* 0x000fe200078e0200 */
[----:B------:R-:W-:-:S03]  /*08e0*/  UMOV UR4, URZ ;  /* 0x000000ff00047c82 */ /* 0x000fc60008000000 */
[----:B------:R-:W-:Y:S02]  /*08f0*/  IMAD.SHL.U32 R20, R3, 0x4, RZ ;  /* 0x0000000403147824 */ /* 0x000fe400078e00ff */
[----:B------:R-:W-:Y:S02]  /*0900*/  IMAD.SHL.U32 R17, R7, 0x4, RZ ;  /* 0x0000000407117824 */ /* 0x000fe400078e00ff */
[C---:B------:R-:W-:Y:S01]  /*0910*/  VIADD R15, R20.reuse, 0xf0 ;  /* 0x000000f0140f7836 */ /* 0x040fe20000000000 */
[C---:B--2---:R-:W-:Y:S01]  /*0920*/  LOP3.LUT R10, R20.reuse, 0xfc, RZ, 0xc0, !PT ;  /* 0x000000fc140a7812 */ /* 0x044fe200078ec0ff */
[C---:B------:R-:W-:Y:S01]  /*0930*/  VIADD R14, R20.reuse, 0xe0 ;  /* 0x000000e0140e7836 */ /* 0x040fe20000000000 */
[----:B------:R-:W-:Y:S01]  /*0940*/  LOP3.LUT R16, R17, 0xfc, RZ, 0xc0, !PT ;  /* 0x000000fc11107812 */ /* 0x000fe200078ec0ff */
[C---:B0-----:R-:W-:Y:S01]  /*0950*/  VIADD R13, R20.reuse, 0xd0 ;  /* 0x000000d0140d7836 */ /* 0x041fe20000000000 */
[----:B------:R-:W-:Y:S01]  /*0960*/  LOP3.LUT R15, R15, 0xfc, RZ, 0xc0, !PT ;  /* 0x000000fc0f0f7812 */ /* 0x000fe200078ec0ff */
[----:B------:R-:W-:Y:S01]  /*0970*/  VIADD R12, R20, 0xa0 ;  /* 0x000000a0140c7836 */ /* 0x000fe20000000000 */
[----:B------:R-:W-:Y:S01]  /*0980*/  LOP3.LUT R14, R14, 0xfc, RZ, 0xc0, !PT ;  /* 0x000000fc0e0e7812 */ /* 0x000fe200078ec0ff */
[C---:B-1----:R-:W-:Y:S01]  /*0990*/  VIADD R11, R20.reuse, 0x90 ;  /* 0x00000090140b7836 */ /* 0x042fe20000000000 */
[----:B------:R-:W-:Y:S01]  /*09a0*/  LOP3.LUT R13, R13, 0xfc, RZ, 0xc0, !PT ;  /* 0x000000fc0d0d7812 */ /* 0x000fe200078ec0ff */
[----:B------:R-:W-:Y:S01]  /*09b0*/  VIADD R7, R20, 0x50 ;  /* 0x0000005014077836 */ /* 0x000fe20000000000 */
[----:B------:R-:W-:Y:S01]  /*09c0*/  LOP3.LUT R12, R12, 0xfc, RZ, 0xc0, !PT ;  /* 0x000000fc0c0c7812 */ /* 0x000fe200078ec0ff */
[----:B------:R-:W-:Y:S01]  /*09d0*/  VIADD R18, R20, 0x30 ;  /* 0x0000003014127836 */ /* 0x000fe20000000000 */
[----:B------:R-:W-:Y:S01]  /*09e0*/  LOP3.LUT R11, R11, 0xfc, RZ, 0xc0, !PT ;  /* 0x000000fc0b0b7812 */ /* 0x000fe200078ec0ff */
[----:B---3--:R-:W-:Y:S01]  /*09f0*/  IMAD.WIDE.U32 R8, R0, 0x2, R8 ;  /* 0x0000000200087825 */ /* 0x008fe200078e0008 */
[----:B------:R-:W-:-:S02]  /*0a00*/  LOP3.LUT R10, R10, 0x80, RZ, 0x3c, !PT ;  /* 0x000000800a0a7812 */ /* 0x000fc400078e3cff */
[----:B------:R-:W-:Y:S01]  /*0a10*/  LOP3.LUT R7, R7, 0xfc, RZ, 0xc0, !PT ;  /* 0x000000fc07077812 */ /* 0x000fe200078ec0ff */
[----:B------:R-:W-:Y:S01]  /*0a20*/  VIADD R19, R20, 0x20 ;  /* 0x0000002014137836 */ /* 0x000fe20000000000 */
[----:B------:R-:W-:Y:S01]  /*0a30*/  BAR.SYNC.DEFER_BLOCKING 0x0 ;  /* 0x0000000000007b1d */ /* 0x000fe20000010000 */
[----:B------:R-:W-:Y:S01]  /*0a40*/  IADD3 R2, P0, PT, R8, 0x1000, RZ ;  /* 0x0000100008027810 */ /* 0x000fe20007f1e0ff */
[----:B------:R-:W-:Y:S01]  /*0a50*/  VIADD R8, R20, 0x60 ;  /* 0x0000006014087836 */ /* 0x000fe20000000000 */
[----:B------:R-:W-:Y:S01]  /*0a60*/  LOP3.LUT R18, R18, 0xfc, RZ, 0xc0, !PT ;  /* 0x000000fc12127812 */ /* 0x000fe200078ec0ff */
[----:B------:R-:W-:Y:S01]  /*0a70*/  VIADD R21, R17, 0x40 ;  /* 0x0000004011157836 */ /* 0x000fe20000000000 */
[----:B------:R-:W-:Y:S01]  /*0a80*/  LOP3.LUT R19, R19, 0xfc, RZ, 0xc0, !PT ;  /* 0x000000fc13137812 */ /* 0x000fe200078ec0ff */
[----:B------:R-:W-:Y:S01]  /*0a90*/  IMAD.X R3, RZ, RZ, R9, P0 ;  /* 0x000000ffff037224 */ /* 0x000fe200000e0609 */
[----:B------:R-:W-:Y:S01]  /*0aa0*/  LOP3.LUT R8, R8, 0xfc, RZ, 0xc0, !PT ;  /* 0x000000fc08087812 */ /* 0x000fe200078ec0ff */
[----:B------:R-:W-:Y:S01]  /*0ab0*/  VIADD R9, R20, 0x70 ;  /* 0x0000007014097836 */ /* 0x000fe20000000000 */
[----:B------:R-:W-:Y:S01]  /*0ac0*/  LOP3.LUT R21, R21, 0xfc, RZ, 0xc0, !PT ;  /* 0x000000fc15157812 */ /* 0x000fe200078ec0ff */
[----:B------:R-:W-:-:S02]  /*0ad0*/  VIADD R22, R17, 0xb0 ;  /* 0x000000b011167836 */ /* 0x000fc40000000000 */
[----:B------:R-:W-:Y:S01]  /*0ae0*/  VIADD R20, R20, 0x10 ;  /* 0x0000001014147836 */ /* 0x000fe20000000000 */
[----:B------:R-:W-:Y:S01]  /*0af0*/  LOP3.LUT R9, R9, 0xfc, RZ, 0xc0, !PT ;  /* 0x000000fc09097812 */ /* 0x000fe200078ec0ff */
[----:B------:R-:W-:Y:S01]  /*0b00*/  VIADD R17, R17, 0xc0 ;  /* 0x000000c011117836 */ /* 0x000fe20000000000 */
[----:B------:R-:W-:Y:S02]  /*0b10*/  LOP3.LUT R22, R22, 0xfc, RZ, 0xc0, !PT ;  /* 0x000000fc16167812 */ /* 0x000fe400078ec0ff */
[----:B------:R-:W-:Y:S02]  /*0b20*/  LOP3.LUT R20, R20, 0xfc, RZ, 0xc0, !PT ;  /* 0x000000fc14147812 */ /* 0x000fe400078ec0ff */
[----:B------:R-:W-:-:S07]  /*0b30*/  LOP3.LUT R17, R17, 0xfc, RZ, 0xc0, !PT ;  /* 0x000000fc11117812 */ /* 0x000fce00078ec0ff */
.L_x_3:
[----:B-1----:R-:W2:Y:S04]  /*0b40*/  LDG.E.S16 R26, desc[UR8][R2.64+-0x1000] ;  /* 0xfff00008021a7981 */ /* 0x002ea8000c1e1700 */
[----:B------:R-:W3:Y:S04]  /*0b50*/  LDG.E.S16 R28, desc[UR8][R2.64+-0xe00] ;  /* 0xfff20008021c7981 */ /* 0x000ee8000c1e1700 */
[----:B------:R-:W4:Y:S04]  /*0b60*/  LDG.E.S16 R29, desc[UR8][R2.64+-0xc00] ;  /* 0xfff40008021d7981 */ /* 0x000f28000c1e1700 */
[----:B------:R-:W5:Y:S04]  /*0b70*/  LDG.E.S16 R24, desc[UR8][R2.64+-0xa00] ;  /* 0xfff6000802187981 */ /* 0x000f68000c1e1700 */
[----:B------:R-:W2:Y:S02]  /*0b80*/  LDS R23, [R6] ;  /* 0x0000000006177984 */ /* 0x000ea40000000800 */
[----:B--2---:R-:W-:-:S02]  /*0b90*/  IMAD R25, R23, R26, RZ ;  /* 0x0000001a17197224 */ /* 0x004fc400078e02ff */
[----:B------:R-:W2:Y:S01]  /*0ba0*/  LDG.E.S16 R26, desc[UR8][R2.64+-0x800] ;  /* 0xfff80008021a7981 */ /* 0x000ea2000c1e1700 */
[----:B---3--:R-:W-:-:S03]  /*0bb0*/  IMAD R27, R23, R28, RZ ;  /* 0x0000001c171b7224 */ /* 0x008fc600078e02ff */
[----:B------:R-:W-:Y:S01]  /*0bc0*/  ATOMS.ADD RZ, [R16+UR6], R25 ;  /* 0x0000001910ff798c */ /* 0x000fe20008000006 */
[----:B----4-:R-:W-:-:S03]  /*0bd0*/  IMAD R28, R23, R29, RZ ;  /* 0x0000001d171c7224 */ /* 0x010fc600078e02ff */
[----:B------:R-:W-:Y:S01]  /*0be0*/  ATOMS.ADD RZ, [R20+UR6], R27 ;  /* 0x0000001b14ff798c */ /* 0x000fe20008000006 */
[----:B-----5:R-:W-:-:S03]  /*0bf0*/  IMAD R29, R23, R24, RZ ;  /* 0x00000018171d7224 */ /* 0x020fc600078e02ff */
[----:B------:R0:W-:Y:S04]  /*0c00*/  ATOMS.ADD RZ, [R19+UR6], R28 ;  /* 0x0000001c13ff798c */ /* 0x0001e80008000006 */
[----:B------:R1:W-:Y:S04]  /*0c10*/  ATOMS.ADD RZ, [R18+UR6], R29 ;  /* 0x0000001d12ff798c */ /* 0x0003e80008000006 */
[----:B------:R-:W3:Y:S04]  /*0c20*/  LDG.E.S16 R24, desc[UR8][R2.64+-0x200] ;  /* 0xfffe000802187981 */ /* 0x000ee8000c1e1700 */
[----:B0-----:R-:W4:Y:S04]  /*0c30*/  LDG.E.S16 R28, desc[UR8][R2.64+-0x600] ;  /* 0xfffa0008021c7981 */ /* 0x001f28000c1e1700 */
[----:B-1----:R-:W5:Y:S01]  /*0c40*/  LDG.E.S16 R29, desc[UR8][R2.64+-0x400] ;  /* 0xfffc0008021d7981 */ /* 0x002f62000c1e1700 */
[----:B--2---:R-:W-:-:S03]  /*0c50*/  IMAD R25, R23, R26, RZ ;  /* 0x0000001a17197224 */ /* 0x004fc600078e02ff */
[----:B------:R-:W2:Y:S04]  /*0c60*/  LDG.E.S16 R26, desc[UR8][R2.64] ;  /* 0x00000008021a7981 */ /* 0x000ea8000c1e1700 */
[----:B------:R-:W-:Y:S01]  /*0c70*/  ATOMS.ADD RZ, [R21+UR6], R25 ;  /* 0x0000001915ff798c */ /* 0x000fe20008000006 */
[C---:B----4-:R-:W-:Y:S02]  /*0c80*/  IMAD R27, R23.reuse, R28, RZ ;  /* 0x0000001c171b7224 */ /* 0x050fe400078e02ff */
[C---:B---3--:R-:W-:Y:S02]  /*0c90*/  IMAD R28, R23.reuse, R24, RZ ;  /* 0x00000018171c7224 */ /* 0x048fe400078e02ff */
[C---:B-----5:R-:W-:Y:S01]  /*0ca0*/  IMAD R29, R23.reuse, R29, RZ ;  /* 0x0000001d171d7224 */ /* 0x060fe200078e02ff */
[----:B------:R0:W-:Y:S04]  /*0cb0*/  ATOMS.ADD RZ, [R7+UR6], R27 ;  /* 0x0000001b07ff798c */ /* 0x0001e80008000006 */
[----:B------:R-:W-:Y:S04]  /*0cc0*/  ATOMS.ADD RZ, [R8+UR6], R29 ;  /* 0x0000001d08ff798c */ /* 0x000fe80008000006 */
[----:B------:R1:W-:Y:S04]  /*0cd0*/  ATOMS.ADD RZ, [R9+UR6], R28 ;  /* 0x0000001c09ff798c */ /* 0x0003e80008000006 */
[----:B0-----:R-:W3:Y:S04]  /*0ce0*/  LDG.E.S16 R27, desc[UR8][R2.64+0x200] ;  /* 0x00020008021b7981 */ /* 0x001ee8000c1e1700 */
[----:B------:R-:W4:Y:S04]  /*0cf0*/  LDG.E.S16 R24, desc[UR8][R2.64+0x600] ;  /* 0x0006000802187981 */ /* 0x000f28000c1e1700 */
[----:B-1----:R-:W5:Y:S01]  /*0d00*/  LDG.E.S16 R28, desc[UR8][R2.64+0x400] ;  /* 0x00040008021c7981 */ /* 0x002f62000c1e1700 */
[----:B--2---:R-:W-:-:S05]  /*0d10*/  IMAD R25, R23, R26, RZ ;  /* 0x0000001a17197224 */ /* 0x004fca00078e02ff */
[----:B------:R0:W-:Y:S04]  /*0d20*/  ATOMS.ADD RZ, [R10+UR6], R25 ;  /* 0x000000190aff798c */ /* 0x0001e80008000006 */
[----:B0-----:R-:W2:Y:S01]  /*0d30*/  LDG.E.S16 R25, desc[UR8][R2.64+0xa00] ;  /* 0x000a000802197981 */ /* 0x001ea2000c1e1700 */
[----:B---3--:R-:W-:-:S05]  /*0d40*/  IMAD R26, R23, R27, RZ ;  /* 0x0000001b171a7224 */ /* 0x008fca00078e02ff */
[----:B------:R0:W-:Y:S01]  /*0d50*/  ATOMS.ADD RZ, [R11+UR6], R26 ;  /* 0x0000001a0bff798c */ /* 0x0001e20008000006 */
[C---:B-----5:R-:W-:Y:S02]  /*0d60*/  IMAD R27, R23.reuse, R28, RZ ;  /* 0x0000001c171b7224 */ /* 0x060fe400078e02ff */
[----:B----4-:R-:W-:Y:S02]  /*0d70*/  IMAD R29, R23, R24, RZ ;  /* 0x00000018171d7224 */ /* 0x010fe400078e02ff */
[----:B------:R-:W3:Y:S04]  /*0d80*/  LDG.E.S16 R24, desc[UR8][R2.64+0xe00] ;  /* 0x000e000802187981 */ /* 0x000ee8000c1e1700 */
[----:B0-----:R-:W4:Y:S04]  /*0d90*/  LDG.E.S16 R26, desc[UR8][R2.64+0x800] ;  /* 0x00080008021a7981 */ /* 0x001f28000c1e1700 */
[----:B------:R0:W-:Y:S01]  /*0da0*/  ATOMS.ADD RZ, [R12+UR6], R27 ;  /* 0x0000001b0cff798c */ /* 0x0001e20008000006 */
[----:B------:R-:W-:Y:S01]  /*0db0*/  UIADD3 UR4, UPT, UPT, UR4, 0x1, URZ ;  /* 0x0000000104047890 */ /* 0x000fe2000fffe0ff */
[----:B------:R-:W-:-:S02]  /*0dc0*/  VIADD R6, R6, 0x100 ;  /* 0x0000010006067836 */ /* 0x000fc40000000000 */
[----:B------:R1:W-:Y:S04]  /*0dd0*/  ATOMS.ADD RZ, [R22+UR6], R29 ;  /* 0x0000001d16ff798c */ /* 0x0003e80008000006 */
[----:B0-----:R0:W5:Y:S01]  /*0de0*/  LDG.E.S16 R27, desc[UR8][R2.64+0xc00] ;  /* 0x000c0008021b7981 */ /* 0x001162000c1e1700 */
[----:B------:R-:W-:Y:S01]  /*0df0*/  UISETP.NE.AND UP0, UPT, UR4, 0x10, UPT ;  /* 0x000000100400788c */ /* 0x000fe2000bf05270 */
[----:B0-----:R-:W-:-:S05]  /*0e00*/  IADD3 R2, P0, PT, R2, 0x2000, RZ ;  /* 0x0000200002027810 */ /* 0x001fca0007f1e0ff */
[----:B------:R-:W-:Y:S02]  /*0e10*/  IMAD.X R3, RZ, RZ, R3, P0 ;  /* 0x000000ffff037224 */ /* 0x000fe400000e0603 */
[C---:B---3--:R-:W-:Y:S02]  /*0e20*/  IMAD R24, R23.reuse, R24, RZ ;  /* 0x0000001817187224 */ /* 0x048fe400078e02ff */
[C---:B----4-:R-:W-:Y:S02]  /*0e30*/  IMAD R28, R23.reuse, R26, RZ ;  /* 0x0000001a171c7224 */ /* 0x050fe400078e02ff */
[----:B--2---:R-:W-:-:S03]  /*0e40*/  IMAD R26, R23, R25, RZ ;  /* 0x00000019171a7224 */ /* 0x004fc600078e02ff */
[----:B------:R1:W-:Y:S04]  /*0e50*/  ATOMS.ADD RZ, [R17+UR6], R28 ;  /* 0x0000001c11ff798c */ /* 0x0003e80008000006 */
[----:B------:R1:W-:Y:S01]  /*0e60*/  ATOMS.ADD RZ, [R13+UR6], R26 ;  /* 0x0000001a0dff798c */ /* 0x0003e20008000006 */
[----:B-----5:R-:W-:-:S05]  /*0e70*/  IMAD R25, R23, R27, RZ ;  /* 0x0000001b17197224 */ /* 0x020fca00078e02ff */
[----:B------:R1:W-:Y:S04]  /*0e80*/  ATOMS.ADD RZ, [R14+UR6], R25 ;  /* 0x000000190eff798c */ /* 0x0003e80008000006 */
[----:B------:R1:W-:Y:S01]  /*0e90*/  ATOMS.ADD RZ, [R15+UR6], R24 ;  /* 0x000000180fff798c */ /* 0x0003e20008000006 */
[----:B------:R-:W-:Y:S01]  /*0ea0*/  UIADD3 UR6, UPT, UPT, UR6, 0x100, URZ ;  /* 0x0000010006067890 */ /* 0x000fe2000fffe0ff */
[----:B------:R-:W-:Y:S11]  /*0eb0*/  BRA.U UP0, `(.L_x_3) ;  /* 0xfffffffd00207547 */ /* 0x000ff6000b83ffff */
[----:B------:R-:W-:Y:S01]  /*0ec0*/  BAR.SYNC.DEFER_BLOCKING 0x0 ;  /* 0x0000000000007b1d */ /* 0x000fe20000010000 */
[----:B------:R-:W-:-:S13]  /*0ed0*/  ISETP.GT.U32.AND P0, PT, R0, 0x3f, PT ;  /* 0x0000003f0000780c */ /* 0x000fda0003f04070 */
[----:B------:R-:W-:Y:S05]  /*0ee0*/  @P0 EXIT ;  /* 0x000000000000094d */ /* 0x000fea0003800000 */
[----:B-1----:R-:W-:Y:S01]  /*0ef0*/  LEA R15, R0, UR5, 0x2 ;  /* 0x00000005000f7c11 */ /* 0x002fe2000f8e10ff */
[----:B------:R-:W0:Y:S01]  /*0f00*/  LDCU.64 UR6, c[0x0][0x390] ;  /* 0x00007200ff0677ac */ /* 0x000e220008000a00 */
[----:B------:R-:W-:Y:S02]  /*0f10*/  IMAD.SHL.U32 R4, R4, 0x2, RZ ;  /* 0x0000000204047824 */ /* 0x000fe400078e00ff */
[----:B------:R-:W-:Y:S01]  /*0f20*/  IMAD.SHL.U32 R5, R5, 0x10, RZ ;  /* 0x0000001005057824 */ /* 0x000fe200078e00ff */
[----:B------:R-:W-:Y:S01]  /*0f30*/  LDS R18, [R15+0x600] ;  /* 0x000600000f127984 */ /* 0x000fe20000000800 */
[----:B------:R-:W-:-:S03]  /*0f40*/  IMAD.SHL.U32 R14, R0, 0x40, RZ ;  /* 0x00000040000e7824 */ /* 0x000fc600078e00ff */
[----:B------:R-:W1:Y:S02]  /*0f50*/  LDS R23, [R15+0x700] ;  /* 0x000700000f177984 */ /* 0x000e640000000800 */
[CCC-:B------:R-:W-:Y:S02]  /*0f60*/  IADD3 R0, PT, PT, R14.reuse, R4.reuse, R5.reuse ;  /* 0x000000040e007210 */ /* 0x1c0fe40007ffe005 */
[----:B------:R-:W-:Y:S01]  /*0f70*/  LDS R13, [R15+0x900] ;  /* 0x000900000f0d7984 */ /* 0x000fe20000000800 */
[----:B------:R-:W-:Y:S02]  /*0f80*/  IADD3 R5, P1, P2, R14, R4, R5 ;  /* 0x000000040e057210 */ /* 0x000fe40007a3e005 */
[----:B------:R-:W-:Y:S01]  /*0f90*/  SHF.R.S32.HI R4, RZ, 0x1f, R4 ;  /* 0x0000001fff047819 */ /* 0x000fe20000011404 */
[----:B------:R-:W-:Y:S04]  /*0fa0*/  LDS R12, [R15+0x800] ;  /* 0x000800000f0c7984 */ /* 0x000fe80000000800 */
[----:B------:R-:W2:Y:S04]  /*0fb0*/  LDS R6, [R15+0xa00] ;  /* 0x000a00000f067984 */ /* 0x000ea80000000800 */
[----:B------:R-:W-:Y:S04]  /*0fc0*/  LDS R16, [R15+0x200] ;  /* 0x000200000f107984 */ /* 0x000fe80000000800 */
[----:B------:R-:W3:Y:S04]  /*0fd0*/  LDS R21, [R15+0x300] ;  /* 0x000300000f157984 */ /* 0x000ee80000000800 */
[----:B------:R-:W-:Y:S04]  /*0fe0*/  LDS R17, [R15] ;  /* 0x000000000f117984 */ /* 0x000fe80000000800 */
[----:B------:R-:W4:Y:S04]  /*0ff0*/  LDS R10, [R15+0x100] ;  /* 0x000100000f0a7984 */ /* 0x000f280000000800 */
[----:B------:R-:W-:Y:S04]  /*1000*/  LDS R19, [R15+0x400] ;  /* 0x000400000f137984 */ /* 0x000fe80000000800 */
[----:B------:R-:W5:Y:S04]  /*1010*/  LDS R8, [R15+0x500] ;  /* 0x000500000f087984 */ /* 0x000f680000000800 */
[----:B------:R-:W-:Y:S01]  /*1020*/  LDS R9, [R15+0xc00] ;  /* 0x000c00000f097984 */ /* 0x000fe20000000800 */
[----:B-1----:R-:W-:-:S03]  /*1030*/  IMAD.IADD R23, R18, 0x1, R23 ;  /* 0x0000000112177824 */ /* 0x002fc600078e0217 */
[----:B------:R-:W1:Y:S04]  /*1040*/  LDS R2, [R15+0xd00] ;  /* 0x000d00000f027984 */ /* 0x000e680000000800 */
[----:B------:R-:W0:Y:S04]  /*1050*/  LDS R11, [R15+0xb00] ;  /* 0x000b00000f0b7984 */ /* 0x000e280000000800 */
[----:B------:R-:W0:Y:S01]  /*1060*/  LDS R7, [R15+0xe00] ;  /* 0x000e00000f077984 */ /* 0x000e220000000800 */
[----:B--2---:R-:W-:-:S03]  /*1070*/  IADD3 R12, PT, PT, R6, R12, R13 ;  /* 0x0000000c060c7210 */ /* 0x004fc60007ffe00d */
[----:B------:R-:W2:Y:S01]  /*1080*/  LDS R3, [R15+0xf00] ;  /* 0x000f00000f037984 */ /* 0x000ea20000000800 */
[----:B---3--:R-:W-:Y:S02]  /*1090*/  IADD3 R21, PT, PT, R23, R16, R21 ;  /* 0x0000001017157210 */ /* 0x008fe40007ffe015 */
[----:B----4-:R-:W-:Y:S02]  /*10a0*/  IADD3 R17, PT, PT, R16, R17, R10 ;  /* 0x0000001110117210 */ /* 0x010fe40007ffe00a */
[----:B-----5:R-:W-:Y:S02]  /*10b0*/  IADD3 R18, PT, PT, R18, R19, R8 ;  /* 0x0000001312127210 */ /* 0x020fe40007ffe008 */
[----:B------:R-:W-:Y:S02]  /*10c0*/  IADD3 R23, PT, PT, R8, -R23, -R13 ;  /* 0x8000001708177210 */ /* 0x000fe40007ffe80d */
[----:B------:R-:W-:Y:S02]  /*10d0*/  IADD3 R17, PT, PT, R12, R17, R18 ;  /* 0x000000110c117210 */ /* 0x000fe40007ffe012 */
[----:B------:R-:W-:-:S02]  /*10e0*/  IADD3 R8, PT, PT, R13, R10, R8 ;  /* 0x0000000a0d087210 */ /* 0x000fc40007ffe008 */
[----:B-1----:R-:W-:Y:S01]  /*10f0*/  IADD3 R9, PT, PT, R2, R12, R9 ;  /* 0x0000000c02097210 */ /* 0x002fe20007ffe009 */
[----:B------:R-:W-:Y:S01]  /*1100*/  VIADD R17, R17, 0x40 ;  /* 0x0000004011117836 */ /* 0x000fe20000000000 */
[C-C-:B0-----:R-:W-:Y:S02]  /*1110*/  IADD3 R23, PT, PT, R11.reuse, R23, R6.reuse ;  /* 0x000000170b177210 */ /* 0x141fe40007ffe006 */
[----:B------:R-:W-:Y:S02]  /*1120*/  IADD3 R21, PT, PT, R11, R21, R6 ;  /* 0x000000150b157210 */ /* 0x000fe40007ffe006 */
[----:B------:R-:W-:Y:S02]  /*1130*/  IADD3 R9, PT, PT, R18, -R9, -R7 ;  /* 0x8000000912097210 */ /* 0x000fe40007ffe807 */
[----:B------:R-:W-:Y:S02]  /*1140*/  IADD3 R2, PT, PT, R7, R23, -R2 ;  /* 0x0000001707027210 */ /* 0x000fe40007ffe802 */
[----:B------:R-:W-:Y:S01]  /*1150*/  IADD3 R8, PT, PT, R8, 0x40, -R21 ;  /* 0x0000004008087810 */ /* 0x000fe20007ffe815 */
[----:B------:R-:W-:Y:S01]  /*1160*/  VIADD R9, R9, 0x40 ;  /* 0x0000004009097836 */ /* 0x000fe20000000000 */
[----:B--2---:R-:W-:-:S02]  /*1170*/  IADD3 R6, PT, PT, R2, 0x40, R3 ;  /* 0x0000004002067810 */ /* 0x004fc40007ffe003 */
[----:B------:R-:W-:Y:S02]  /*1180*/  IADD3 R2, P0, PT, R0, UR6, RZ ;  /* 0x0000000600027c10 */ /* 0x000fe4000ff1e0ff */
[----:B------:R-:W-:Y:S02]  /*1190*/  IADD3.X R7, PT, PT, RZ, R4, RZ, P1, P2 ;  /* 0x00000004ff077210 */ /* 0x000fe40000fe44ff */
[----:B------:R-:W-:Y:S02]  /*11a0*/  SHF.R.S32.HI R17, RZ, 0x7, R17 ;  /* 0x00000007ff117819 */ /* 0x000fe40000011411 */
[----:B------:R-:W-:Y:S02]  /*11b0*/  IADD3 R4, P1, PT, R5, UR6, RZ ;  /* 0x0000000605047c10 */ /* 0x000fe4000ff3e0ff */
[----:B------:R-:W-:Y:S02]  /*11c0*/  SHF.R.S32.HI R8, RZ, 0x7, R8 ;  /* 0x00000007ff087819 */ /* 0x000fe40000011408 */
[----:B------:R-:W-:-:S02]  /*11d0*/  SHF.R.S32.HI R9, RZ, 0x7, R9 ;  /* 0x00000007ff097819 */ /* 0x000fc40000011409 */
[----:B------:R-:W-:Y:S02]  /*11e0*/  SHF.R.S32.HI R6, RZ, 0x7, R6 ;  /* 0x00000007ff067819 */ /* 0x000fe40000011406 */
[----:B------:R-:W-:Y:S02]  /*11f0*/  LEA.HI.X.SX32 R3, R0, UR7, 0x1, P0 ;  /* 0x0000000700037c11 */ /* 0x000fe400080f0eff */
[----:B------:R-:W-:Y:S02]  /*1200*/  ISETP.GE.AND P0, PT, R17, -0x7f, PT ;  /* 0xffffff811100780c */ /* 0x000fe40003f06270 */
[----:B------:R-:W-:Y:S02]  /*1210*/  IADD3.X R5, PT, PT, R7, UR7, RZ, P1, !PT ;  /* 0x0000000707057c10 */ /* 0x000fe40008ffe4ff */
[----:B------:R-:W-:Y:S02]  /*1220*/  VIMNMX R17, PT, PT, R17, 0x7f, PT ;  /* 0x0000007f11117848 */ /* 0x000fe40003fe0100 */
[----:B------:R-:W-:-:S02]  /*1230*/  ISETP.GE.AND P1, PT, R8, -0x7f, PT ;  /* 0xffffff810800780c */ /* 0x000fc40003f26270 */
[C---:B------:R-:W-:Y:S02]  /*1240*/  ISETP.GE.AND P2, PT, R9.reuse, -0x7f, PT ;  /* 0xffffff810900780c */ /* 0x040fe40003f46270 */
[----:B------:R-:W-:Y:S02]  /*1250*/  VIMNMX R8, PT, PT, R8, 0x7f, PT ;  /* 0x0000007f08087848 */ /* 0x000fe40003fe0100 */
[----:B------:R-:W-:Y:S02]  /*1260*/  VIMNMX R9, PT, PT, R9, 0x7f, PT ;  /* 0x0000007f09097848 */ /* 0x000fe40003fe0100 */
[C---:B------:R-:W-:Y:S02]  /*1270*/  ISETP.GE.AND P3, PT, R6.reuse, -0x7f, PT ;  /* 0xffffff810600780c */ /* 0x040fe40003f66270 */
[----:B------:R-:W-:Y:S02]  /*1280*/  VIMNMX R6, PT, PT, R6, 0x7f, PT ;  /* 0x0000007f06067848 */ /* 0x000fe40003fe0100 */
[----:B------:R-:W-:-:S02]  /*1290*/  LOP3.LUT R17, R17, 0x80, RZ, 0x3c, !PT ;  /* 0x0000008011117812 */ /* 0x000fc400078e3cff */
[----:B------:R-:W-:Y:S02]  /*12a0*/  LOP3.LUT R8, R8, 0x80, RZ, 0x3c, !PT ;  /* 0x0000008008087812 */ /* 0x000fe400078e3cff */
[----:B------:R-:W-:Y:S02]  /*12b0*/  LOP3.LUT R9, R9, 0x80, RZ, 0x3c, !PT ;  /* 0x0000008009097812 */ /* 0x000fe400078e3cff */
[----:B------:R-:W-:Y:S02]  /*12c0*/  LOP3.LUT R6, R6, 0x80, RZ, 0x3c, !PT ;  /* 0x0000008006067812 */ /* 0x000fe400078e3cff */
[----:B------:R-:W-:Y:S02]  /*12d0*/  SEL R17, R17, RZ, P0 ;  /* 0x000000ff11117207 */ /* 0x000fe40000000000 */
[----:B------:R-:W-:Y:S02]  /*12e0*/  SEL R7, R8, RZ, P1 ;  /* 0x000000ff08077207 */ /* 0x000fe40000800000 */
[----:B------:R-:W-:Y:S01]  /*12f0*/  SEL R9, R9, RZ, P2 ;  /* 0x000000ff09097207 */ /* 0x000fe20001000000 */
[----:B------:R-:W-:Y:S01]  /*1300*/  STG.E.U8 desc[UR8][R2.64], R17 ;  /* 0x0000001102007986 */ /* 0x000fe2000c101108 */
[----:B------:R-:W-:-:S03]  /*1310*/  SEL R11, R6, RZ, P3 ;  /* 0x000000ff060b7207 */ /* 0x000fc60001800000 */
[----:B------:R-:W-:Y:S04]  /*1320*/  STG.E.U8 desc[UR8][R4.64+0x1], R7 ;  /* 0x0000010704007986 */ /* 0x000fe8000c101108 */
[----:B------:R-:W-:Y:S04]  /*1330*/  STG.E.U8 desc[UR8][R4.64+0x8], R9 ;  /* 0x0000080904007986 */ /* 0x000fe8000c101108 */
[----:B------:R-:W-:Y:S01]  /*1340*/  STG.E.U8 desc[UR8][R2.64+0x9], R11 ;  /* 0x0000090b02007986 */ /* 0x000fe2000c101108 */
[----:B------:R-:W-:Y:S05]  /*1350*/  EXIT ;  /* 0x000000000000794d */ /* 0x000fea0003800000 */
.L_x_4:
[----:B------:R-:W-:-:S00]  /*1360*/  BRA `(.L_x_4) ;  /* 0xfffffffc00fc7947 */ /* 0x000fc0000383ffff */
[----:B------:R-:W-:-:S00]  /*1370*/  NOP ;  /* 0x0000000000007918 */ /* 0x000fc00000000000 */
        /* <DEDUP_REMOVED lines=8> */
.L_x_16:


//--------------------- .text._Z4convPaS_S_       --------------------------
	.section	.text._Z4convPaS_S_,"ax",@progbits
	.align	128
        .global         _Z4convPaS_S_
        .type           _Z4convPaS_S_,@function
        .size           _Z4convPaS_S_,(.L_x_17 - _Z4convPaS_S_)
        .other          _Z4convPaS_S_,@"STO_CUDA_ENTRY STV_DEFAULT"
_Z4convPaS_S_:
.text._Z4convPaS_S_:
        /* <DEDUP_REMOVED lines=16> */
[C---:B------:R-:W-:Y:S01]  /*0100*/  LOP3.LUT R14, R11.reuse, 0x3f, RZ, 0xc0, !PT ;  /* 0x0000003f0b0e7812 */ /* 0x040fe200078ec0ff */
[----:B------:R-:W-:Y:S01]  /*0110*/  UIADD3 UR5, UPT, UPT, UR4, 0x400, URZ ;  /* 0x0000040004057890 */ /* 0x000fe2000fffe0ff */
[----:B------:R-:W-:Y:S01]  /*0120*/  IMAD.SHL.U32 R7, R11, 0x4, RZ ;  /* 0x000000040b077824 */ /* 0x000fe200078e00ff */
[----:B------:R-:W-:-:S02]  /*0130*/  SHF.R.U32.HI R0, RZ, 0x6, R11 ;  /* 0x00000006ff007819 */ /* 0x000fc4000001160b */
[----:B------:R-:W-:Y:S02]  /*0140*/  LOP3.LUT R5, R11, 0x3c0, RZ, 0xc0, !PT ;  /* 0x000003c00b057812 */ /* 0x000fe400078ec0ff */
[----:B------:R-:W-:Y:S01]  /*0150*/  LOP3.LUT R7, R7, 0xfc, RZ, 0xc0, !PT ;  /* 0x000000fc07077812 */ /* 0x000fe200078ec0ff */
[----:B-1----:R-:W-:Y:S02]  /*0160*/  ULEA UR5, UR6, UR5, 0x18 ;  /* 0x0000000506057291 */ /* 0x002fe4000f8ec0ff */
[----:B------:R-:W-:-:S04]  /*0170*/  ULEA UR4, UR6, UR4, 0x18 ;  /* 0x0000000406047291 */ /* 0x000fc8000f8ec0ff */
[----:B------:R-:W-:Y:S02]  /*0180*/  VIADD R14, R14, UR5 ;  /* 0x000000050e0e7c36 */ /* 0x000fe40008000000 */
[C---:B0-----:R-:W-:Y:S01]  /*0190*/  LEA R2, R0.reuse, UR4, 0x8 ;  /* 0x0000000400027c11 */ /* 0x041fe2000f8e40ff */
[----:B------:R-:W-:Y:S01]  /*01a0*/  IMAD.IADD R0, R0, 0x1, R11 ;  /* 0x0000000100007824 */ /* 0x000fe200078e020b */
[----:B------:R-:W-:Y:S01]  /*01b0*/  UMOV UR4, URZ ;  /* 0x000000ff00047c82 */ /* 0x000fe20008000000 */
[----:B------:R-:W-:Y:S02]  /*01c0*/  IMAD.IADD R5, R5, 0x1, R14 ;  /* 0x0000000105057824 */ /* 0x000fe400078e020e */
[----:B------:R-:W-:Y:S02]  /*01d0*/  IMAD.IADD R2, R2, 0x1, R7 ;  /* 0x0000000102027824 */ /* 0x000fe400078e0207 */
[----:B------:R-:W-:-:S05]  /*01e0*/  IMAD.SHL.U32 R0, R0, 0x4, RZ ;  /* 0x0000000400007824 */ /* 0x000fca00078e00ff */
[----:B------:R-:W-:Y:S01]  /*01f0*/  LOP3.LUT R15, R0, 0xfc, RZ, 0xe2, !PT ;  /* 0x000000fc000f7812 */ /* 0x000fe200078ee2ff */
[----:B--2---:R0:W-:Y:S04]  /*0200*/  STS.U8 [R5], R4 ;  /* 0x0000000405007388 */ /* 0x0041e80000000000 */
[----:B---3--:R0:W-:Y:S04]  /*0210*/  STS.U8 [R5+0x100], R6 ;  /* 0x0001000605007388 */ /* 0x0081e80000000000 */
[----:B----4-:R0:W-:Y:S04]  /*0220*/  STS.U8 [R5+0x200], R8 ;  /* 0x0002000805007388 */ /* 0x0101e80000000000 */
[----:B-----5:R0:W-:Y:S04]  /*0230*/  STS.U8 [R5+0x300], R10 ;  /* 0x0003000a05007388 */ /* 0x0201e80000000000 */
[----:B------:R0:W-:Y:S01]  /*0240*/  STS [R2], RZ ;  /* 0x000000ff02007388 */ /* 0x0001e20000000800 */
[----:B------:R-:W-:Y:S06]  /*0250*/  BAR.SYNC.DEFER_BLOCKING 0x0 ;  /* 0x0000000000007b1d */ /* 0x000fec0000010000 */
.L_x_6:
[----:B------:R-:W1:Y:S01]  /*0260*/  S2UR UR7, SR_CgaCtaId ;  /* 0x00000000000779c3 */ /* 0x000e620000008800 */
[----:B------:R-:W-:Y:S01]  /*0270*/  LEA.HI R0, R11, R11, RZ, 0x1a ;  /* 0x0000000b0b007211 */ /* 0x000fe200078fd0ff */
[----:B------:R-:W-:Y:S01]  /*0280*/  USHF.L.U32 UR5, UR4, 0x1, URZ ;  /* 0x0000000104057899 */ /* 0x000fe200080006ff */
[----:B------:R-:W-:Y:S01]  /*0290*/  LOP3.LUT R16, R15, 0x80, RZ, 0x3c, !PT ;  /* 0x000000800f107812 */ /* 0x000fe200078e3cff */
[----:B------:R-:W-:Y:S01]  /*02a0*/  UMOV UR6, 0x400 ;  /* 0x0000040000067882 */ /* 0x000fe20000000000 */
[----:B------:R-:W-:Y:S01]  /*02b0*/  IMAD.MOV.U32 R17, RZ, RZ, RZ ;  /* 0x000000ffff117224 */ /* 0x000fe200078e00ff */
[----:B------:R-:W-:Y:S01]  /*02c0*/  ULOP3.LUT UR5, UR5, 0x4, URZ, 0xc0, !UPT ;  /* 0x0000000405057892 */ /* 0x000fe2000f8ec0ff */
[----:B------:R-:W-:Y:S01]  /*02d0*/  IMAD.SHL.U32 R0, R0, 0x4, RZ ;  /* 0x0000000400007824 */ /* 0x000fe200078e00ff */
[----:B------:R-:W2:Y:S03]  /*02e0*/  LDCU.64 UR10, c[0x0][0x388] ;  /* 0x00007100ff0a77ac */ /* 0x000ea60008000a00 */
[----:B0-----:R-:W-:-:S02]  /*02f0*/  VIADD R10, R0, 0x10 ;  /* 0x00000010000a7836 */ /* 0x001fc40000000000 */
[C---:B------:R-:W-:Y:S02]  /*0300*/  VIADD R9, R0.reuse, 0x20 ;  /* 0x0000002000097836 */ /* 0x040fe40000000000 */
[----:B------:R-:W-:Y:S01]  /*0310*/  VIADD R8, R0, 0x30 ;  /* 0x0000003000087836 */ /* 0x000fe20000000000 */
[----:B------:R-:W-:Y:S01]  /*0320*/  LOP3.LUT R10, R10, 0xfc, RZ, 0xc0, !PT ;  /* 0x000000fc0a0a7812 */ /* 0x000fe200078ec0ff */
[C---:B------:R-:W-:Y:S01]  /*0330*/  VIADD R7, R0.reuse, 0x40 ;  /* 0x0000004000077836 */ /* 0x040fe20000000000 */
[----:B------:R-:W-:Y:S01]  /*0340*/  LOP3.LUT R9, R9, 0xfc, RZ, 0xc0, !PT ;  /* 0x000000fc09097812 */ /* 0x000fe200078ec0ff */
[----:B------:R-:W-:Y:S01]  /*0350*/  VIADD R6, R0, 0x50 ;  /* 0x0000005000067836 */ /* 0x000fe20000000000 */
[----:B------:R-:W-:Y:S01]  /*0360*/  LOP3.LUT R8, R8, 0xfc, RZ, 0xc0, !PT ;  /* 0x000000fc08087812 */ /* 0x000fe200078ec0ff */
[C---:B------:R-:W-:Y:S01]  /*0370*/  VIADD R5, R0.reuse, 0x60 ;  /* 0x0000006000057836 */ /* 0x040fe20000000000 */
[----:B------:R-:W-:Y:S01]  /*0380*/  LOP3.LUT R7, R7, 0xfc, RZ, 0xc0, !PT ;  /* 0x000000fc07077812 */ /* 0x000fe200078ec0ff */
[C---:B------:R-:W-:Y:S01]  /*0390*/  VIADD R4, R0.reuse, 0x70 ;  /* 0x0000007000047836 */ /* 0x040fe20000000000 */
[----:B-1----:R-:W-:Y:S01]  /*03a0*/  ULEA UR7, UR7, UR6, 0x18 ;  /* 0x0000000607077291 */ /* 0x002fe2000f8ec0ff */
[C---:B------:R-:W-:Y:S01]  /*03b0*/  VIADD R2, R0.reuse, 0x90 ;  /* 0x0000009000027836 */ /* 0x040fe20000000000 */
[----:B------:R-:W-:Y:S01]  /*03c0*/  ULOP3.LUT UR6, UR5, 0x1, UR4, 0xf8, !UPT ;  /* 0x0000000105067892 */ /* 0x000fe2000f8ef804 */
[C---:B------:R-:W-:Y:S01]  /*03d0*/  VIADD R18, R0.reuse, 0xa0 ;  /* 0x000000a000127836 */ /* 0x040fe20000000000 */
[----:B------:R-:W-:Y:S01]  /*03e0*/  ULEA UR5, UR4, UR7, 0x8 ;  /* 0x0000000704057291 */ /* 0x000fe2000f8e40ff */
[C---:B------:R-:W-:Y:S01]  /*03f0*/  VIADD R19, R0.reuse, 0xb0 ;  /* 0x000000b000137836 */ /* 0x040fe20000000000 */
[----:B------:R-:W-:Y:S01]  /*0400*/  UIADD3 UR4, UPT, UPT, UR4, 0x1, URZ ;  /* 0x0000000104047890 */ /* 0x000fe2000fffe0ff */
[----:B------:R-:W-:Y:S01]  /*0410*/  VIADD R20, R0, 0xc0 ;  /* 0x000000c000147836 */ /* 0x000fe20000000000 */
[----:B------:R-:W-:Y:S01]  /*0420*/  LOP3.LUT R6, R6, 0xfc, RZ, 0xc0, !PT ;  /* 0x000000fc06067812 */ /* 0x000fe200078ec0ff */
[C---:B------:R-:W-:Y:S01]  /*0430*/  VIADD R21, R0.reuse, 0xd0 ;  /* 0x000000d000157836 */ /* 0x040fe20000000000 */
[----:B------:R-:W-:Y:S01]  /*0440*/  LOP3.LUT R5, R5, 0xfc, RZ, 0xc0, !PT ;  /* 0x000000fc05057812 */ /* 0x000fe200078ec0ff */
[----:B------:R-:W-:Y:S01]  /*0450*/  VIADD R22, R0, 0xe0 ;  /* 0x000000e000167836 */ /* 0x000fe20000000000 */
[----:B------:R-:W-:Y:S01]  /*0460*/  LOP3.LUT R4, R4, 0xfc, RZ, 0xc0, !PT ;  /* 0x000000fc04047812 */ /* 0x000fe200078ec0ff */
[----:B------:R-:W-:Y:S01]  /*0470*/  VIADD R23, R0, 0xf0 ;  /* 0x000000f000177836 */ /* 0x000fe20000000000 */
[----:B------:R-:W-:Y:S01]  /*0480*/  LOP3.LUT R0, R2, 0xfc, RZ, 0xc0, !PT ;  /* 0x000000fc02007812 */ /* 0x000fe200078ec0ff */
[----:B------:R-:W-:Y:S01]  /*0490*/  UISETP.NE.AND UP0, UPT, UR4, 0x4, UPT ;  /* 0x000000040400788c */ /* 0x000fe2000bf05270 */
[----:B------:R-:W-:-:S02]  /*04a0*/  LOP3.LUT R18, R18, 0xfc, RZ, 0xc0, !PT ;  /* 0x000000fc12127812 */ /* 0x000fc400078ec0ff */
[----:B------:R-:W-:Y:S02]  /*04b0*/  LOP3.LUT R19, R19, 0xfc, RZ, 0xc0, !PT ;  /* 0x000000fc13137812 */ /* 0x000fe400078ec0ff */
[----:B------:R-:W-:Y:S02]  /*04c0*/  LOP3.LUT R20, R20, 0xfc, RZ, 0xc0, !PT ;  /* 0x000000fc14147812 */ /* 0x000fe400078ec0ff */
[----:B------:R-:W-:Y:S02]  /*04d0*/  LOP3.LUT R21, R21, 0xfc, RZ, 0xc0, !PT ;  /* 0x000000fc15157812 */ /* 0x000fe400078ec0ff */
[----:B------:R-:W-:Y:S02]  /*04e0*/  LOP3.LUT R22, R22, 0xfc, RZ, 0xc0, !PT ;  /* 0x000000fc16167812 */ /* 0x000fe400078ec0ff */
[----:B--2---:R-:W-:-:S07]  /*04f0*/  LOP3.LUT R23, R23, 0xfc, RZ, 0xc0, !PT ;  /* 0x000000fc17177812 */ /* 0x004fce00078ec0ff */
.L_x_5:
[----:B------:R-:W-:-:S05]  /*0500*/  IMAD.SHL.U32 R2, R17, 0x1000, RZ ;  /* 0x0000100011027824 */ /* 0x000fca00078e00ff */
[----:B------:R-:W-:-:S04]  /*0510*/  LOP3.LUT R2, R2, R11, RZ, 0xfc, !PT ;  /* 0x0000000b02027212 */ /* 0x000fc800078efcff */
[----:B------:R-:W-:-:S05]  /*0520*/  IADD3 R2, P0, PT, R2, UR10, RZ ;  /* 0x0000000a02027c10 */ /* 0x000fca000ff1e0ff */
[----:B------:R-:W-:-:S05]  /*0530*/  IMAD.X R3, RZ, RZ, UR11, P0 ;  /* 0x0000000bff037e24 */ /* 0x000fca00080e06ff */
[----:B0-----:R-:W2:Y:S01]  /*0540*/  LDG.E.S8 R25, desc[UR8][R2.64] ;  /* 0x0000000802197981 */ /* 0x001ea2000c1e1300 */
[----:B------:R-:W-:-:S03]  /*0550*/  PRMT R24, R17, 0x9910, RZ ;  /* 0x0000991011187816 */ /* 0x000fc600000000ff */
[----:B------:R-:W3:Y:S02]  /*0560*/  LDG.E.S8 R29, desc[UR8][R2.64+0x100] ;  /* 0x00010008021d7981 */ /* 0x000ee4000c1e1300 */
[----:B------:R-:W-:Y:S02]  /*0570*/  IMAD R24, R24, 0xab, RZ ;  /* 0x000000ab18187824 */ /* 0x000fe400078e02ff */
[----:B------:R-:W4:Y:S03]  /*0580*/  LDG.E.S8 R28, desc[UR8][R2.64+0x200] ;  /* 0x00020008021c7981 */ /* 0x000f26000c1e1300 */
[----:B------:R-:W-:-:S04]  /*0590*/  LOP3.LUT R24, R24, 0xffff, RZ, 0xc0, !PT ;  /* 0x0000ffff18187812 */ /* 0x000fc800078ec0ff */
[----:B------:R-:W-:-:S04]  /*05a0*/  SHF.R.U32.HI R24, RZ, 0x9, R24 ;  /* 0x00000009ff187819 */ /* 0x000fc80000011618 */
[----:B------:R-:W-:-:S04]  /*05b0*/  LOP3.LUT R24, R24, 0xffff, RZ, 0xc0, !PT ;  /* 0x0000ffff18187812 */ /* 0x000fc800078ec0ff */
[----:B------:R-:W-:-:S05]  /*05c0*/  IADD3 R27, PT, PT, R24, UR6, R17 ;  /* 0x00000006181b7c10 */ /* 0x000fca000fffe011 */
[----:B------:R-:W-:Y:S02]  /*05d0*/  IMAD R24, R27, 0x40, R14 ;  /* 0x000000401b187824 */ /* 0x000fe400078e020e */
[----:B------:R-:W5:Y:S04]  /*05e0*/  LDG.E.S8 R27, desc[UR8][R2.64+0x300] ;  /* 0x00030008021b7981 */ /* 0x000f68000c1e1300 */
[----:B------:R-:W2:Y:S02]  /*05f0*/  LDS.S8 R24, [R24] ;  /* 0x0000000018187984 */ /* 0x000ea40000000200 */
[C---:B--2---:R-:W-:Y:S02]  /*0600*/  IMAD R26, R24.reuse, R25, RZ ;  /* 0x00000019181a7224 */ /* 0x044fe400078e02ff */
[----:B------:R-:W2:Y:S01]  /*0610*/  LDG.E.S8 R25, desc[UR8][R2.64+0x400] ;  /* 0x0004000802197981 */ /* 0x000ea2000c1e1300 */
[----:B---3--:R-:W-:-:S03]  /*0620*/  IMAD R29, R24, R29, RZ ;  /* 0x0000001d181d7224 */ /* 0x008fc600078e02ff */
[----:B------:R-:W-:Y:S01]  /*0630*/  ATOMS.ADD RZ, [R15+UR5], R26 ;  /* 0x0000001a0fff798c */ /* 0x000fe20008000005 */
[----:B----4-:R-:W-:-:S03]  /*0640*/  IMAD R28, R24, R28, RZ ;  /* 0x0000001c181c7224 */ /* 0x010fc600078e02ff */
[----:B------:R0:W-:Y:S04]  /*0650*/  ATOMS.ADD RZ, [R10+UR5], R29 ;  /* 0x0000001d0aff798c */ /* 0x0001e80008000005 */
[----:B------:R-:W-:Y:S04]  /*0660*/  ATOMS.ADD RZ, [R9+UR5], R28 ;  /* 0x0000001c09ff798c */ /* 0x000fe80008000005 */
[----:B0-----:R-:W3:Y:S01]  /*0670*/  LDG.E.S8 R29, desc[UR8][R2.64+0x500] ;  /* 0x00050008021d7981 */ /* 0x001ee2000c1e1300 */
[----:B-----5:R-:W-:-:S05]  /*0680*/  IMAD R27, R24, R27, RZ ;  /* 0x0000001b181b7224 */ /* 0x020fca00078e02ff */
[----:B------:R0:W-:Y:S04]  /*0690*/  ATOMS.ADD RZ, [R8+UR5], R27 ;  /* 0x0000001b08ff798c */ /* 0x0001e80008000005 */
[----:B0-----:R-:W4:Y:S01]  /*06a0*/  LDG.E.S8 R27, desc[UR8][R2.64+0x700] ;  /* 0x00070008021b7981 */ /* 0x001f22000c1e1300 */
[----:B--2---:R-:W-:-:S03]  /*06b0*/  IMAD R26, R24, R25, RZ ;  /* 0x00000019181a7224 */ /* 0x004fc600078e02ff */
[----:B------:R-:W2:Y:S04]  /*06c0*/  LDG.E.S8 R25, desc[UR8][R2.64+0x800] ;  /* 0x0008000802197981 */ /* 0x000ea8000c1e1300 */
[----:B------:R0:W-:Y:S04]  /*06d0*/  ATOMS.ADD RZ, [R7+UR5], R26 ;  /* 0x0000001a07ff798c */ /* 0x0001e80008000005 */
[----:B0-----:R-:W5:Y:S01]  /*06e0*/  LDG.E.S8 R26, desc[UR8][R2.64+0x600] ;  /* 0x00060008021a7981 */ /* 0x001f62000c1e1300 */
[----:B---3--:R-:W-:-:S05]  /*06f0*/  IMAD R29, R24, R29, RZ ;  /* 0x0000001d181d7224 */ /* 0x008fca00078e02ff */
[----:B------:R-:W-:Y:S01]  /*0700*/  ATOMS.ADD RZ, [R6+UR5], R29 ;  /* 0x0000001d06ff798c */ /* 0x000fe20008000005 */
[C---:B----4-:R-:W-:Y:S02]  /*0710*/  IMAD R27, R24.reuse, R27, RZ ;  /* 0x0000001b181b7224 */ /* 0x050fe400078e02ff */
[C---:B--2---:R-:W-:Y:S02]  /*0720*/  IMAD R25, R24.reuse, R25, RZ ;  /* 0x0000001918197224 */ /* 0x044fe400078e02ff */
[C---:B-----5:R-:W-:Y:S02]  /*0730*/  IMAD R28, R24.reuse, R26, RZ ;  /* 0x0000001a181c7224 */ /* 0x060fe400078e02ff */
[----:B------:R-:W2:Y:S04]  /*0740*/  LDG.E.S8 R26, desc[UR8][R2.64+0x900] ;  /* 0x00090008021a7981 */ /* 0x000ea8000c1e1300 */
[----:B------:R0:W-:Y:S04]  /*0750*/  ATOMS.ADD RZ, [R5+UR5], R28 ;  /* 0x0000001c05ff798c */ /* 0x0001e80008000005 */
[----:B------:R1:W-:Y:S04]  /*0760*/  ATOMS.ADD RZ, [R4+UR5], R27 ;  /* 0x0000001b04ff798c */ /* 0x0003e80008000005 */
[----:B------:R3:W-:Y:S04]  /*0770*/  ATOMS.ADD RZ, [R16+UR5], R25 ;  /* 0x0000001910ff798c */ /* 0x0007e80008000005 */
[----:B0-----:R-:W4:Y:S04]  /*0780*/  LDG.E.S8 R28, desc[UR8][R2.64+0xa00] ;  /* 0x000a0008021c7981 */ /* 0x001f28000c1e1300 */
[----:B-1----:R-:W5:Y:S04]  /*0790*/  LDG.E.S8 R27, desc[UR8][R2.64+0xb00] ;  /* 0x000b0008021b7981 */ /* 0x002f68000c1e1300 */
[----:B---3--:R-:W3:Y:S01]  /*07a0*/  LDG.E.S8 R25, desc[UR8][R2.64+0xc00] ;  /* 0x000c000802197981 */ /* 0x008ee2000c1e1300 */
[----:B--2---:R-:W-:-:S05]  /*07b0*/  IMAD R29, R24, R26, RZ ;  /* 0x0000001a181d7224 */ /* 0x004fca00078e02ff */
[----:B------:R-:W-:Y:S01]  /*07c0*/  ATOMS.ADD RZ, [R0+UR5], R29 ;  /* 0x0000001d00ff798c */ /* 0x000fe20008000005 */
[C---:B----4-:R-:W-:Y:S02]  /*07d0*/  IMAD R28, R24.reuse, R28, RZ ;  /* 0x0000001c181c7224 */ /* 0x050fe400078e02ff */
[----:B-----5:R-:W-:-:S03]  /*07e0*/  IMAD R26, R24, R27, RZ ;  /* 0x0000001b181a7224 */ /* 0x020fc600078e02ff */
[----:B------:R-:W-:Y:S01]  /*07f0*/  ATOMS.ADD RZ, [R18+UR5], R28 ;  /* 0x0000001c12ff798c */ /* 0x000fe20008000005 */
[----:B---3--:R-:W-:-:S03]  /*0800*/  IMAD R27, R24, R25, RZ ;  /* 0x00000019181b7224 */ /* 0x008fc600078e02ff */
[----:B------:R0:W-:Y:S04]  /*0810*/  ATOMS.ADD RZ, [R19+UR5], R26 ;  /* 0x0000001a13ff798c */ /* 0x0001e80008000005 */
[----:B------:R1:W-:Y:S04]  /*0820*/  ATOMS.ADD RZ, [R20+UR5], R27 ;  /* 0x0000001b14ff798c */ /* 0x0003e80008000005 */
[----:B------:R-:W2:Y:S04]  /*0830*/  LDG.E.S8 R25, desc[UR8][R2.64+0xd00] ;  /* 0x000d000802197981 */ /* 0x000ea8000c1e1300 */
[----:B0-----:R-:W3:Y:S04]  /*0840*/  LDG.E.S8 R26, desc[UR8][R2.64+0xf00] ;  /* 0x000f0008021a7981 */ /* 0x001ee8000c1e1300 */
[----:B-1----:R-:W4:Y:S01]  /*0850*/  LDG.E.S8 R27, desc[UR8][R2.64+0xe00] ;  /* 0x000e0008021b7981 */ /* 0x002f22000c1e1300 */
[----:B------:R-:W-:-:S05]  /*0860*/  VIADD R17, R17, 0x1 ;  /* 0x0000000111117836 */ /* 0x000fca0000000000 */
[----:B------:R-:W-:Y:S01]  /*0870*/  ISETP.NE.AND P0, PT, R17, 0x9, PT ;  /* 0x000000091100780c */ /* 0x000fe20003f05270 */
[----:B--2---:R-:W-:-:S05]  /*0880*/  IMAD R25, R24, R25, RZ ;  /* 0x0000001918197224 */ /* 0x004fca00078e02ff */
[----:B------:R0:W-:Y:S01]  /*0890*/  ATOMS.ADD RZ, [R21+UR5], R25 ;  /* 0x0000001915ff798c */ /* 0x0001e20008000005 */
[C---:B----4-:R-:W-:Y:S02]  /*08a0*/  IMAD R29, R24.reuse, R27, RZ ;  /* 0x0000001b181d7224 */ /* 0x050fe400078e02ff */
[----:B---3--:R-:W-:-:S03]  /*08b0*/  IMAD R24, R24, R26, RZ ;  /* 0x0000001a18187224 */ /* 0x008fc600078e02ff */
[----:B------:R0:W-:Y:S04]  /*08c0*/  ATOMS.ADD RZ, [R22+UR5], R29 ;  /* 0x0000001d16ff798c */ /* 0x0001e80008000005 */
[----:B------:R0:W-:Y:S01]  /*08d0*/  ATOMS.ADD RZ, [R23+UR5], R24 ;  /* 0x0000001817ff798c */ /* 0x0001e20008000005 */
[----:B------:R-:W-:Y:S05]  /*08e0*/  @P0 BRA `(.L_x_5) ;  /* 0xfffffffc00040947 */ /* 0x000fea000383ffff */
[----:B------:R-:W-:Y:S05]  /*08f0*/  BRA.U UP0, `(.L_x_6) ;  /* 0xfffffff900587547 */ /* 0x000fea000b83ffff */
[----:B------:R-:W-:Y:S01]  /*0900*/  BAR.SYNC.DEFER_BLOCKING 0x0 ;  /* 0x0000000000007b1d */ /* 0x000fe20000010000 */
[----:B------:R-:W-:-:S13]  /*0910*/  ISETP.GT.U32.AND P0, PT, R11, 0x3f, PT ;  /* 0x0000003f0b00780c */ /* 0x000fda0003f04070 */
[----:B------:R-:W-:Y:S05]  /*0920*/  @P0 EXIT ;  /* 0x000000000000094d */ /* 0x000fea0003800000 */
[----:B------:R-:W1:Y:S01]  /*0930*/  S2UR UR5, SR_CgaCtaId ;  /* 0x00000000000579c3 */ /* 0x000e620000008800 */
[----:B------:R-:W-:Y:S01]  /*0940*/  UMOV UR4, 0x400 ;  /* 0x0000040000047882 */ /* 0x000fe20000000000 */
[----:B------:R-:W-:Y:S02]  /*0950*/  IMAD.SHL.U32 R13, R13, 0x2, RZ ;  /* 0x000000020d0d7824 */ /* 0x000fe400078e00ff */
[----:B------:R-:W-:-:S03]  /*0960*/  IMAD.SHL.U32 R12, R12, 0x10, RZ ;  /* 0x000000100c0c7824 */ /* 0x000fc600078e00ff */
[----:B------:R-:W-:Y:S01]  /*0970*/  SHF.R.S32.HI R2, RZ, 0x1f, R13 ;  /* 0x0000001fff027819 */ /* 0x000fe2000001140d */
[----:B-1----:R-:W-:-:S06]  /*0980*/  ULEA UR4, UR5, UR4, 0x18 ;  /* 0x0000000405047291 */ /* 0x002fcc000f8ec0ff */
[C---:B------:R-:W-:Y:S01]  /*0990*/  LEA R0, R11.reuse, UR4, 0x2 ;  /* 0x000000040b007c11 */ /* 0x040fe2000f8e10ff */
[----:B------:R-:W-:-:S04]  /*09a0*/  IMAD.SHL.U32 R11, R11, 0x40, RZ ;  /* 0x000000400b0b7824 */ /* 0x000fc800078e00ff */
[----:B------:R-:W1:Y:S01]  /*09b0*/  LDS R6, [R0] ;  /* 0x0000000000067984 */ /* 0x000e620000000800 */
[----:B------:R-:W2:Y:S01]  /*09c0*/  LDCU.64 UR4, c[0x0][0x390] ;  /* 0x00007200ff0477ac */ /* 0x000ea20008000a00 */
[CCC-:B------:R-:W-:Y:S02]  /*09d0*/  IADD3 R4, P0, P1, R11.reuse, R13.reuse, R12.reuse ;  /* 0x0000000d0b047210 */ /* 0x1c0fe4000791e00c */
[----:B------:R-:W3:Y:S01]  /*09e0*/  LDS R7, [R0+0x100] ;  /* 0x0001000000077984 */ /* 0x000ee20000000800 */
[----:B------:R-:W-:Y:S02]  /*09f0*/  IADD3 R11, PT, PT, R11, R13, R12 ;  /* 0x0000000d0b0b7210 */ /* 0x000fe40007ffe00c */
[----:B------:R-:W-:Y:S01]  /*0a00*/  IADD3.X R5, PT, PT, RZ, R2, RZ, P0, P1 ;  /* 0x00000002ff057210 */ /* 0x000fe200007e24ff */
[----:B------:R-:W4:Y:S04]  /*0a10*/  LDS R8, [R0+0x200] ;  /* 0x0002000000087984 */ /* 0x000f280000000800 */
[----:B------:R-:W5:Y:S01]  /*0a20*/  LDS R9, [R0+0x300] ;  /* 0x0003000000097984 */ /* 0x000f620000000800 */
[----:B--2---:R-:W-:-:S02]  /*0a30*/  IADD3 R2, P0, PT, R11, UR4, RZ ;  /* 0x000000040b027c10 */ /* 0x004fc4000ff1e0ff */
[----:B------:R-:W-:Y:S02]  /*0a40*/  IADD3 R4, P1, PT, R4, UR4, RZ ;  /* 0x0000000404047c10 */ /* 0x000fe4000ff3e0ff */
[----:B------:R-:W-:Y:S02]  /*0a50*/  LEA.HI.X.SX32 R3, R11, UR5, 0x1, P0 ;  /* 0x000000050b037c11 */ /* 0x000fe400080f0eff */
[----:B------:R-:W-:Y:S01]  /*0a60*/  IADD3.X R5, PT, PT, R5, UR5, RZ, P1, !PT ;  /* 0x0000000505057c10 */ /* 0x000fe20008ffe4ff */
[----:B-1----:R-:W-:Y:S02]  /*0a70*/  VIADD R6, R6, 0x10 ;  /* 0x0000001006067836 */ /* 0x002fe40000000000 */
[----:B---3--:R-:W-:-:S03]  /*0a80*/  VIADD R7, R7, 0x10 ;  /* 0x0000001007077836 */ /* 0x008fc60000000000 */
[----:B------:R-:W-:Y:S01]  /*0a90*/  SHF.R.S32.HI R6, RZ, 0x5, R6 ;  /* 0x00000005ff067819 */ /* 0x000fe20000011406 */
[----:B----4-:R-:W-:Y:S01]  /*0aa0*/  VIADD R8, R8, 0x10 ;  /* 0x0000001008087836 */ /* 0x010fe20000000000 */
[----:B------:R-:W-:Y:S02]  /*0ab0*/  SHF.R.S32.HI R7, RZ, 0x5, R7 ;  /* 0x00000005ff077819 */ /* 0x000fe40000011407 */
[C---:B------:R-:W-:Y:S01]  /*0ac0*/  ISETP.GE.AND P0, PT, R6.reuse, -0x7f, PT ;  /* 0xffffff810600780c */ /* 0x040fe20003f06270 */
[----:B-----5:R-:W-:Y:S01]  /*0ad0*/  VIADD R9, R9, 0x10 ;  /* 0x0000001009097836 */ /* 0x020fe20000000000 */
[----:B------:R-:W-:Y:S02]  /*0ae0*/  SHF.R.S32.HI R8, RZ, 0x5, R8 ;  /* 0x00000005ff087819 */ /* 0x000fe40000011408 */
[----:B------:R-:W-:Y:S02]  /*0af0*/  VIMNMX R6, PT, PT, R6, 0x7f, PT ;  /* 0x0000007f06067848 */ /* 0x000fe40003fe0100 */
[----:B------:R-:W-:-:S02]  /*0b00*/  SHF.R.S32.HI R9, RZ, 0x5, R9 ;  /* 0x00000005ff097819 */ /* 0x000fc40000011409 */
[C---:B------:R-:W-:Y:S02]  /*0b10*/  ISETP.GE.AND P1, PT, R7.reuse, -0x7f, PT ;  /* 0xffffff810700780c */ /* 0x040fe40003f26270 */
[C---:B------:R-:W-:Y:S02]  /*0b20*/  ISETP.GE.AND P2, PT, R8.reuse, -0x7f, PT ;  /* 0xffffff810800780c */ /* 0x040fe40003f46270 */
[----:B------:R-:W-:Y:S02]  /*0b30*/  VIMNMX R7, PT, PT, R7, 0x7f, PT ;  /* 0x0000007f07077848 */ /* 0x000fe40003fe0100 */
[----:B------:R-:W-:Y:S02]  /*0b40*/  VIMNMX R8, PT, PT, R8, 0x7f, PT ;  /* 0x0000007f08087848 */ /* 0x000fe40003fe0100 */
[C---:B------:R-:W-:Y:S02]  /*0b50*/  ISETP.GE.AND P3, PT, R9.reuse, -0x7f, PT ;  /* 0xffffff810900780c */ /* 0x040fe40003f66270 */
[----:B------:R-:W-:-:S02]  /*0b60*/  VIMNMX R9, PT, PT, R9, 0x7f, PT ;  /* 0x0000007f09097848 */ /* 0x000fc40003fe0100 */
[----:B------:R-:W-:Y:S02]  /*0b70*/  LOP3.LUT R6, R6, 0x80, RZ, 0x3c, !PT ;  /* 0x0000008006067812 */ /* 0x000fe400078e3cff */
[----:B------:R-:W-:Y:S02]  /*0b80*/  LOP3.LUT R0, R7, 0x80, RZ, 0x3c, !PT ;  /* 0x0000008007007812 */ /* 0x000fe400078e3cff */
[----:B------:R-:W-:Y:S02]  /*0b90*/  LOP3.LUT R8, R8, 0x80, RZ, 0x3c, !PT ;  /* 0x0000008008087812 */ /* 0x000fe400078e3cff */
[----:B------:R-:W-:Y:S02]  /*0ba0*/  LOP3.LUT R10, R9, 0x80, RZ, 0x3c, !PT ;  /* 0x00000080090a7812 */ /* 0x000fe400078e3cff */
[----:B------:R-:W-:Y:S02]  /*0bb0*/  SEL R7, R6, RZ, P0 ;  /* 0x000000ff06077207 */ /* 0x000fe40000000000 */
[----:B------:R-:W-:-:S02]  /*0bc0*/  SEL R9, R0, RZ, P1 ;  /* 0x000000ff00097207 */ /* 0x000fc40000800000 */
[----:B------:R-:W-:Y:S01]  /*0bd0*/  SEL R11, R8, RZ, P2 ;  /* 0x000000ff080b7207 */ /* 0x000fe20001000000 */
[----:B------:R-:W-:Y:S01]  /*0be0*/  STG.E.U8 desc[UR8][R2.64], R7 ;  /* 0x0000000702007986 */ /* 0x000fe2000c101108 */
[----:B------:R-:W-:-:S03]  /*0bf0*/  SEL R13, R10, RZ, P3 ;  /* 0x000000ff0a0d7207 */ /* 0x000fc60001800000 */
[----:B------:R-:W-:Y:S04]  /*0c00*/  STG.E.U8 desc[UR8][R4.64+0x1], R9 ;  /* 0x0000010904007986 */ /* 0x000fe8000c101108 */
[----:B------:R-:W-:Y:S04]  /*0c10*/  STG.E.U8 desc[UR8][R4.64+0x8], R11 ;  /* 0x0000080b04007986 */ /* 0x000fe8000c101108 */
[----:B------:R-:W-:Y:S01]  /*0c20*/  STG.E.U8 desc[UR8][R2.64+0x9], R13 ;  /* 0x0000090d02007986 */ /* 0x000fe2000c101108 */
[----:B------:R-:W-:Y:S05]  /*0c30*/  EXIT ;  /* 0x000000000000794d */ /* 0x000fea0003800000 */
.L_x_7:
        /* <DEDUP_REMOVED lines=12> */
.L_x_17:


//--------------------- .nv.shared._Z8winogradPaPsS_ --------------------------
	.section	.nv.shared._Z8winogradPaPsS_,"aw",@nobits
	.sectionflags	@""
	.align	4
.nv.shared._Z8winogradPaPsS_:
	.zero		10240


//--------------------- .nv.shared.reserved.0     --------------------------
	.section	.nv.shared.reserved.0,"aw",@nobits
	.weak		__nv_reservedSMEM_offset_0_alias
	.size		__nv_reservedSMEM_offset_0_alias, 0, 64
	.other		__nv_reservedSMEM_offset_0_alias,@"STO_CUDA_RESERVED_SHARED STV_DEFAULT"
__nv_reservedSMEM_offset_0_alias:
	.zero		0
	.zero		64


//--------------------- .nv.shared._Z4convPaS_S_  --------------------------
	.section	.nv.shared._Z4convPaS_S_,"aw",@nobits
	.sectionflags	@""
	.align	4
.nv.shared._Z4convPaS_S_:
	.zero		3072


//--------------------- .nv.constant0._Z8winogradPaPsS_ --------------------------
	.section	.nv.constant0._Z8winogradPaPsS_,"a",@progbits
	.sectionflags	@""
	.align	4
.nv.constant0._Z8winogradPaPsS_:
	.zero		920


//--------------------- .nv.constant0._Z4convPaS_S_ --------------------------
	.section	.nv.constant0._Z4convPaS_S_,"a",@progbits
	.sectionflags	@""
	.align	4
.nv.constant0._Z4convPaS_S_:
	.zero		920


//--------------------- SYMBOLS --------------------------

	.type		.nv.reservedSmem.offset0,@object
	.size		.nv.reservedSmem.offset0,0x4
	.type		.nv.reservedSmem.cap,@object
	.size		.nv.reservedSmem.cap,0x4
